//
// Generated by NVIDIA NVVM Compiler
//
// Compiler Build ID: CL-36424714
// Cuda compilation tools, release 13.0, V13.0.88
// Based on NVVM 20.0.0
//

.version 9.0
.target sm_100
.address_size 64

	// .globl	dgemv

.visible .entry dgemv(
	.param .f64 dgemv_param_0,
	.param .u64 .ptr .align 1 dgemv_param_1,
	.param .u64 .ptr .align 1 dgemv_param_2,
	.param .f64 dgemv_param_3,
	.param .u64 .ptr .align 1 dgemv_param_4,
	.param .u64 .ptr .align 1 dgemv_param_5,
	.param .u64 dgemv_param_6,
	.param .u64 dgemv_param_7
)
{
	.reg .pred 	%p<14>;
	.reg .b32 	%r<13>;
	.reg .b64 	%rd<166>;
	.reg .b64 	%fd<152>;

	ld.param.f64 	%fd15, [dgemv_param_0];
	ld.param.u64 	%rd32, [dgemv_param_1];
	ld.param.u64 	%rd33, [dgemv_param_2];
	ld.param.f64 	%fd16, [dgemv_param_3];
	ld.param.u64 	%rd34, [dgemv_param_4];
	ld.param.u64 	%rd35, [dgemv_param_5];
	ld.param.u64 	%rd30, [dgemv_param_6];
	ld.param.u64 	%rd31, [dgemv_param_7];
	cvta.to.global.u64 	%rd1, %rd33;
	cvta.to.global.u64 	%rd2, %rd32;
	cvta.to.global.u64 	%rd3, %rd35;
	cvta.to.global.u64 	%rd4, %rd34;
	mov.u32 	%r7, %ntid.x;
	mov.u32 	%r8, %nctaid.x;
	mul.lo.s32 	%r1, %r7, %r8;
	mov.u32 	%r9, %ctaid.x;
	mov.u32 	%r10, %tid.x;
	mad.lo.s32 	%r11, %r7, %r9, %r10;
	cvt.s64.s32 	%rd158, %r11;
	setp.le.u64 	%p1, %rd30, %rd158;
	@%p1 bra 	$L__BB0_18;
	setp.ne.s64 	%p2, %rd31, 0;
	@%p2 bra 	$L__BB0_3;
$L__BB0_2:
	shl.b64 	%rd155, %rd158, 3;
	add.s64 	%rd156, %rd4, %rd155;
	ld.global.f64 	%fd142, [%rd156];
	fma.rn.f64 	%fd143, %fd16, %fd142, 0d0000000000000000;
	add.s64 	%rd157, %rd3, %rd155;
	st.global.f64 	[%rd157], %fd143;
	add.s32 	%r11, %r11, %r1;
	cvt.s64.s32 	%rd158, %r11;
	setp.gt.u64 	%p13, %rd30, %rd158;
	@%p13 bra 	$L__BB0_2;
	bra.uni 	$L__BB0_18;
$L__BB0_3:
	and.b64  	%rd8, %rd31, 15;
	and.b64  	%rd9, %rd31, 7;
	add.s64 	%rd10, %rd9, -1;
	and.b64  	%rd11, %rd31, -16;
	and.b64  	%rd12, %rd31, 3;
	shl.b64 	%rd13, %rd31, 3;
$L__BB0_4:
	setp.lt.u64 	%p3, %rd31, 16;
	mul.lo.s64 	%rd15, %rd158, %rd31;
	mov.f64 	%fd151, 0d0000000000000000;
	mov.b64 	%rd164, 0;
	@%p3 bra 	$L__BB0_7;
	add.s64 	%rd161, %rd1, 64;
	mad.lo.s64 	%rd37, %rd13, %rd158, %rd2;
	add.s64 	%rd160, %rd37, 64;
	mov.f64 	%fd151, 0d0000000000000000;
	mov.u64 	%rd162, %rd11;
$L__BB0_6:
	.pragma "nounroll";
	ld.global.f64 	%fd20, [%rd160+-64];
	mul.f64 	%fd21, %fd15, %fd20;
	ld.global.f64 	%fd22, [%rd161+-64];
	fma.rn.f64 	%fd23, %fd21, %fd22, %fd151;
	ld.global.f64 	%fd24, [%rd160+-56];
	mul.f64 	%fd25, %fd15, %fd24;
	ld.global.f64 	%fd26, [%rd161+-56];
	fma.rn.f64 	%fd27, %fd25, %fd26, %fd23;
	ld.global.f64 	%fd28, [%rd160+-48];
	mul.f64 	%fd29, %fd15, %fd28;
	ld.global.f64 	%fd30, [%rd161+-48];
	fma.rn.f64 	%fd31, %fd29, %fd30, %fd27;
	ld.global.f64 	%fd32, [%rd160+-40];
	mul.f64 	%fd33, %fd15, %fd32;
	ld.global.f64 	%fd34, [%rd161+-40];
	fma.rn.f64 	%fd35, %fd33, %fd34, %fd31;
	ld.global.f64 	%fd36, [%rd160+-32];
	mul.f64 	%fd37, %fd15, %fd36;
	ld.global.f64 	%fd38, [%rd161+-32];
	fma.rn.f64 	%fd39, %fd37, %fd38, %fd35;
	ld.global.f64 	%fd40, [%rd160+-24];
	mul.f64 	%fd41, %fd15, %fd40;
	ld.global.f64 	%fd42, [%rd161+-24];
	fma.rn.f64 	%fd43, %fd41, %fd42, %fd39;
	ld.global.f64 	%fd44, [%rd160+-16];
	mul.f64 	%fd45, %fd15, %fd44;
	ld.global.f64 	%fd46, [%rd161+-16];
	fma.rn.f64 	%fd47, %fd45, %fd46, %fd43;
	ld.global.f64 	%fd48, [%rd160+-8];
	mul.f64 	%fd49, %fd15, %fd48;
	ld.global.f64 	%fd50, [%rd161+-8];
	fma.rn.f64 	%fd51, %fd49, %fd50, %fd47;
	ld.global.f64 	%fd52, [%rd160];
	mul.f64 	%fd53, %fd15, %fd52;
	ld.global.f64 	%fd54, [%rd161];
	fma.rn.f64 	%fd55, %fd53, %fd54, %fd51;
	ld.global.f64 	%fd56, [%rd160+8];
	mul.f64 	%fd57, %fd15, %fd56;
	ld.global.f64 	%fd58, [%rd161+8];
	fma.rn.f64 	%fd59, %fd57, %fd58, %fd55;
	ld.global.f64 	%fd60, [%rd160+16];
	mul.f64 	%fd61, %fd15, %fd60;
	ld.global.f64 	%fd62, [%rd161+16];
	fma.rn.f64 	%fd63, %fd61, %fd62, %fd59;
	ld.global.f64 	%fd64, [%rd160+24];
	mul.f64 	%fd65, %fd15, %fd64;
	ld.global.f64 	%fd66, [%rd161+24];
	fma.rn.f64 	%fd67, %fd65, %fd66, %fd63;
	ld.global.f64 	%fd68, [%rd160+32];
	mul.f64 	%fd69, %fd15, %fd68;
	ld.global.f64 	%fd70, [%rd161+32];
	fma.rn.f64 	%fd71, %fd69, %fd70, %fd67;
	ld.global.f64 	%fd72, [%rd160+40];
	mul.f64 	%fd73, %fd15, %fd72;
	ld.global.f64 	%fd74, [%rd161+40];
	fma.rn.f64 	%fd75, %fd73, %fd74, %fd71;
	ld.global.f64 	%fd76, [%rd160+48];
	mul.f64 	%fd77, %fd15, %fd76;
	ld.global.f64 	%fd78, [%rd161+48];
	fma.rn.f64 	%fd79, %fd77, %fd78, %fd75;
	ld.global.f64 	%fd80, [%rd160+56];
	mul.f64 	%fd81, %fd15, %fd80;
	ld.global.f64 	%fd82, [%rd161+56];
	fma.rn.f64 	%fd151, %fd81, %fd82, %fd79;
	add.s64 	%rd162, %rd162, -16;
	add.s64 	%rd161, %rd161, 128;
	add.s64 	%rd160, %rd160, 128;
	setp.ne.s64 	%p4, %rd162, 0;
	mov.u64 	%rd164, %rd11;
	@%p4 bra 	$L__BB0_6;
$L__BB0_7:
	setp.eq.s64 	%p5, %rd8, 0;
	@%p5 bra 	$L__BB0_17;
	add.s64 	%rd38, %rd8, -1;
	setp.lt.u64 	%p6, %rd38, 7;
	@%p6 bra 	$L__BB0_10;
	add.s64 	%rd39, %rd164, %rd15;
	shl.b64 	%rd40, %rd39, 3;
	add.s64 	%rd41, %rd2, %rd40;
	ld.global.f64 	%fd84, [%rd41];
	mul.f64 	%fd85, %fd15, %fd84;
	shl.b64 	%rd42, %rd164, 3;
	add.s64 	%rd43, %rd1, %rd42;
	ld.global.f64 	%fd86, [%rd43];
	fma.rn.f64 	%fd87, %fd85, %fd86, %fd151;
	add.s64 	%rd44, %rd164, 1;
	and.b64  	%rd45, %rd44, 4294967295;
	add.s64 	%rd46, %rd45, %rd15;
	shl.b64 	%rd47, %rd46, 3;
	add.s64 	%rd48, %rd2, %rd47;
	ld.global.f64 	%fd88, [%rd48];
	mul.f64 	%fd89, %fd15, %fd88;
	shl.b64 	%rd49, %rd44, 3;
	and.b64  	%rd50, %rd49, 34359738360;
	add.s64 	%rd51, %rd1, %rd50;
	ld.global.f64 	%fd90, [%rd51];
	fma.rn.f64 	%fd91, %fd89, %fd90, %fd87;
	add.s64 	%rd52, %rd164, 2;
	and.b64  	%rd53, %rd52, 4294967295;
	add.s64 	%rd54, %rd53, %rd15;
	shl.b64 	%rd55, %rd54, 3;
	add.s64 	%rd56, %rd2, %rd55;
	ld.global.f64 	%fd92, [%rd56];
	mul.f64 	%fd93, %fd15, %fd92;
	shl.b64 	%rd57, %rd52, 3;
	and.b64  	%rd58, %rd57, 34359738360;
	add.s64 	%rd59, %rd1, %rd58;
	ld.global.f64 	%fd94, [%rd59];
	fma.rn.f64 	%fd95, %fd93, %fd94, %fd91;
	add.s64 	%rd60, %rd164, 3;
	and.b64  	%rd61, %rd60, 4294967295;
	add.s64 	%rd62, %rd61, %rd15;
	shl.b64 	%rd63, %rd62, 3;
	add.s64 	%rd64, %rd2, %rd63;
	ld.global.f64 	%fd96, [%rd64];
	mul.f64 	%fd97, %fd15, %fd96;
	shl.b64 	%rd65, %rd60, 3;
	and.b64  	%rd66, %rd65, 34359738360;
	add.s64 	%rd67, %rd1, %rd66;
	ld.global.f64 	%fd98, [%rd67];
	fma.rn.f64 	%fd99, %fd97, %fd98, %fd95;
	add.s64 	%rd68, %rd164, 4;
	and.b64  	%rd69, %rd68, 4294967295;
	add.s64 	%rd70, %rd69, %rd15;
	shl.b64 	%rd71, %rd70, 3;
	add.s64 	%rd72, %rd2, %rd71;
	ld.global.f64 	%fd100, [%rd72];
	mul.f64 	%fd101, %fd15, %fd100;
	shl.b64 	%rd73, %rd68, 3;
	and.b64  	%rd74, %rd73, 34359738360;
	add.s64 	%rd75, %rd1, %rd74;
	ld.global.f64 	%fd102, [%rd75];
	fma.rn.f64 	%fd103, %fd101, %fd102, %fd99;
	add.s64 	%rd76, %rd164, 5;
	and.b64  	%rd77, %rd76, 4294967295;
	add.s64 	%rd78, %rd77, %rd15;
	shl.b64 	%rd79, %rd78, 3;
	add.s64 	%rd80, %rd2, %rd79;
	ld.global.f64 	%fd104, [%rd80];
	mul.f64 	%fd105, %fd15, %fd104;
	shl.b64 	%rd81, %rd76, 3;
	and.b64  	%rd82, %rd81, 34359738360;
	add.s64 	%rd83, %rd1, %rd82;
	ld.global.f64 	%fd106, [%rd83];
	fma.rn.f64 	%fd107, %fd105, %fd106, %fd103;
	add.s64 	%rd84, %rd164, 6;
	and.b64  	%rd85, %rd84, 4294967295;
	add.s64 	%rd86, %rd85, %rd15;
	shl.b64 	%rd87, %rd86, 3;
	add.s64 	%rd88, %rd2, %rd87;
	ld.global.f64 	%fd108, [%rd88];
	mul.f64 	%fd109, %fd15, %fd108;
	shl.b64 	%rd89, %rd84, 3;
	and.b64  	%rd90, %rd89, 34359738360;
	add.s64 	%rd91, %rd1, %rd90;
	ld.global.f64 	%fd110, [%rd91];
	fma.rn.f64 	%fd111, %fd109, %fd110, %fd107;
	add.s64 	%rd92, %rd164, 7;
	and.b64  	%rd93, %rd92, 4294967295;
	add.s64 	%rd94, %rd93, %rd15;
	shl.b64 	%rd95, %rd94, 3;
	add.s64 	%rd96, %rd2, %rd95;
	ld.global.f64 	%fd112, [%rd96];
	mul.f64 	%fd113, %fd15, %fd112;
	shl.b64 	%rd97, %rd92, 3;
	and.b64  	%rd98, %rd97, 34359738360;
	add.s64 	%rd99, %rd1, %rd98;
	ld.global.f64 	%fd114, [%rd99];
	fma.rn.f64 	%fd151, %fd113, %fd114, %fd111;
	add.s64 	%rd100, %rd164, 8;
	and.b64  	%rd164, %rd100, 4294967295;
$L__BB0_10:
	setp.eq.s64 	%p7, %rd9, 0;
	@%p7 bra 	$L__BB0_17;
	setp.lt.u64 	%p8, %rd10, 3;
	@%p8 bra 	$L__BB0_13;
	add.s64 	%rd101, %rd164, %rd15;
	shl.b64 	%rd102, %rd101, 3;
	add.s64 	%rd103, %rd2, %rd102;
	ld.global.f64 	%fd116, [%rd103];
	mul.f64 	%fd117, %fd15, %fd116;
	shl.b64 	%rd104, %rd164, 3;
	add.s64 	%rd105, %rd1, %rd104;
	ld.global.f64 	%fd118, [%rd105];
	fma.rn.f64 	%fd119, %fd117, %fd118, %fd151;
	add.s64 	%rd106, %rd164, 1;
	and.b64  	%rd107, %rd106, 4294967295;
	add.s64 	%rd108, %rd107, %rd15;
	shl.b64 	%rd109, %rd108, 3;
	add.s64 	%rd110, %rd2, %rd109;
	ld.global.f64 	%fd120, [%rd110];
	mul.f64 	%fd121, %fd15, %fd120;
	shl.b64 	%rd111, %rd106, 3;
	and.b64  	%rd112, %rd111, 34359738360;
	add.s64 	%rd113, %rd1, %rd112;
	ld.global.f64 	%fd122, [%rd113];
	fma.rn.f64 	%fd123, %fd121, %fd122, %fd119;
	add.s64 	%rd114, %rd164, 2;
	and.b64  	%rd115, %rd114, 4294967295;
	add.s64 	%rd116, %rd115, %rd15;
	shl.b64 	%rd117, %rd116, 3;
	add.s64 	%rd118, %rd2, %rd117;
	ld.global.f64 	%fd124, [%rd118];
	mul.f64 	%fd125, %fd15, %fd124;
	shl.b64 	%rd119, %rd114, 3;
	and.b64  	%rd120, %rd119, 34359738360;
	add.s64 	%rd121, %rd1, %rd120;
	ld.global.f64 	%fd126, [%rd121];
	fma.rn.f64 	%fd127, %fd125, %fd126, %fd123;
	add.s64 	%rd122, %rd164, 3;
	and.b64  	%rd123, %rd122, 4294967295;
	add.s64 	%rd124, %rd123, %rd15;
	shl.b64 	%rd125, %rd124, 3;
	add.s64 	%rd126, %rd2, %rd125;
	ld.global.f64 	%fd128, [%rd126];
	mul.f64 	%fd129, %fd15, %fd128;
	shl.b64 	%rd127, %rd122, 3;
	and.b64  	%rd128, %rd127, 34359738360;
	add.s64 	%rd129, %rd1, %rd128;
	ld.global.f64 	%fd130, [%rd129];
	fma.rn.f64 	%fd151, %fd129, %fd130, %fd127;
	add.s64 	%rd130, %rd164, 4;
	and.b64  	%rd164, %rd130, 4294967295;
$L__BB0_13:
	setp.eq.s64 	%p9, %rd12, 0;
	@%p9 bra 	$L__BB0_17;
	setp.eq.s64 	%p10, %rd12, 1;
	add.s64 	%rd131, %rd164, %rd15;
	shl.b64 	%rd132, %rd131, 3;
	add.s64 	%rd133, %rd2, %rd132;
	ld.global.f64 	%fd131, [%rd133];
	mul.f64 	%fd132, %fd15, %fd131;
	shl.b64 	%rd134, %rd164, 3;
	add.s64 	%rd135, %rd1, %rd134;
	ld.global.f64 	%fd133, [%rd135];
	fma.rn.f64 	%fd151, %fd132, %fd133, %fd151;
	@%p10 bra 	$L__BB0_17;
	setp.eq.s64 	%p11, %rd12, 2;
	add.s64 	%rd136, %rd164, 1;
	and.b64  	%rd137, %rd136, 4294967295;
	add.s64 	%rd138, %rd137, %rd15;
	shl.b64 	%rd139, %rd138, 3;
	add.s64 	%rd140, %rd2, %rd139;
	ld.global.f64 	%fd134, [%rd140];
	mul.f64 	%fd135, %fd15, %fd134;
	shl.b64 	%rd141, %rd136, 3;
	and.b64  	%rd142, %rd141, 34359738360;
	add.s64 	%rd143, %rd1, %rd142;
	ld.global.f64 	%fd136, [%rd143];
	fma.rn.f64 	%fd151, %fd135, %fd136, %fd151;
	@%p11 bra 	$L__BB0_17;
	add.s64 	%rd144, %rd164, 2;
	and.b64  	%rd145, %rd144, 4294967295;
	add.s64 	%rd146, %rd145, %rd15;
	shl.b64 	%rd147, %rd146, 3;
	add.s64 	%rd148, %rd2, %rd147;
	ld.global.f64 	%fd137, [%rd148];
	mul.f64 	%fd138, %fd15, %fd137;
	shl.b64 	%rd149, %rd144, 3;
	and.b64  	%rd150, %rd149, 34359738360;
	add.s64 	%rd151, %rd1, %rd150;
	ld.global.f64 	%fd139, [%rd151];
	fma.rn.f64 	%fd151, %fd138, %fd139, %fd151;
$L__BB0_17:
	shl.b64 	%rd152, %rd158, 3;
	add.s64 	%rd153, %rd4, %rd152;
	ld.global.f64 	%fd140, [%rd153];
	fma.rn.f64 	%fd141, %fd16, %fd140, %fd151;
	add.s64 	%rd154, %rd3, %rd152;
	st.global.f64 	[%rd154], %fd141;
	add.s32 	%r11, %r11, %r1;
	cvt.s64.s32 	%rd158, %r11;
	setp.gt.u64 	%p12, %rd30, %rd158;
	@%p12 bra 	$L__BB0_4;
$L__BB0_18:
	ret;

}


// ===== COMPILED SASS (sm_100) =====

	.target	sm_100

	.elftype	@"ET_EXEC"


//--------------------- .note.nv.tkinfo           --------------------------
	.section	.note.nv.tkinfo,"",@"SHT_NOTE"
	.sectionflags	@"SHF_NOTE_NV_TKINFO"
	.tkinfo
        /*0018*/ 	.word	0x00000002
        /*0030*/ 	.string	""
        /*0030*/ 	.string	"ptxas"
        /*0030*/ 	.string	"Cuda compilation tools, release 13.0, V13.0.88"
        /*0030*/ 	.string	"Build cuda_13.0.r13.0/compiler.36424714_0"
        /*0030*/ 	.string	"-arch sm_100 -m 64 "



//--------------------- .note.nv.cuinfo           --------------------------
	.section	.note.nv.cuinfo,"",@"SHT_NOTE"
	.sectionflags	@"SHF_NOTE_NV_CUINFO"
        /*0018*/ 	.short	0x0002
        /*001a*/ 	.short	0x0064
        /*001c*/ 	.short	0x0082
	.zero		2


//--------------------- .nv.info                  --------------------------
	.section	.nv.info,"",@"SHT_CUDA_INFO"
	.align	4


	//----- nvinfo : EIATTR_REGCOUNT
	.align		4
        /*0000*/ 	.byte	0x04, 0x2f
        /*0002*/ 	.short	(.L_1 - .L_0)
	.align		4
.L_0:
        /*0004*/ 	.word	index@(dgemv)
        /*0008*/ 	.word	0x00000020


	//----- nvinfo : EIATTR_FRAME_SIZE
	.align		4
.L_1:
        /*000c*/ 	.byte	0x04, 0x11
        /*000e*/ 	.short	(.L_3 - .L_2)
	.align		4
.L_2:
        /*0010*/ 	.word	index@(dgemv)
        /*0014*/ 	.word	0x00000000


	//----- nvinfo : EIATTR_MIN_STACK_SIZE
	.align		4
.L_3:
        /*0018*/ 	.byte	0x04, 0x12
        /*001a*/ 	.short	(.L_5 - .L_4)
	.align		4
.L_4:
        /*001c*/ 	.word	index@(dgemv)
        /*0020*/ 	.word	0x00000000
.L_5:


//--------------------- .nv.compat                --------------------------
	.section	.nv.compat,"",@"SHT_CUDA_COMPAT_INFO"
	.align	4
        /*0000*/ 	.byte	0x02, 0x09, 0x00, 0x00, 0x02, 0x02, 0x01, 0x00, 0x02, 0x05, 0x05, 0x00, 0x03, 0x07, 0x01, 0x01
        /*0010*/ 	.byte	0x02, 0x03, 0x00, 0x00, 0x02, 0x06, 0x01, 0x00, 0x04, 0x0b, 0x08, 0x00, 0x01, 0x00, 0x00, 0x00
        /*0020*/ 	.byte	0x00, 0x00, 0x00, 0x00


//--------------------- .nv.info.dgemv            --------------------------
	.section	.nv.info.dgemv,"",@"SHT_CUDA_INFO"
	.sectionflags	@""
	.align	4


	//----- nvinfo : EIATTR_CUDA_API_VERSION
	.align		4
        /*0000*/ 	.byte	0x04, 0x37
        /*0002*/ 	.short	(.L_7 - .L_6)
.L_6:
        /*0004*/ 	.word	0x00000082


	//----- nvinfo : EIATTR_KPARAM_INFO
	.align		4
.L_7:
        /*0008*/ 	.byte	0x04, 0x17
        /*000a*/ 	.short	(.L_9 - .L_8)
.L_8:
        /*000c*/ 	.word	0x00000000
        /*0010*/ 	.short	0x0007
        /*0012*/ 	.short	0x0038
        /*0014*/ 	.byte	0x00, 0xf0, 0x21, 0x00


	//----- nvinfo : EIATTR_KPARAM_INFO
	.align		4
.L_9:
        /*0018*/ 	.byte	0x04, 0x17
        /*001a*/ 	.short	(.L_11 - .L_10)
.L_10:
        /*001c*/ 	.word	0x00000000
        /*0020*/ 	.short	0x0006
        /*0022*/ 	.short	0x0030
        /*0024*/ 	.byte	0x00, 0xf0, 0x21, 0x00


	//----- nvinfo : EIATTR_KPARAM_INFO
	.align		4
.L_11:
        /*0028*/ 	.byte	0x04, 0x17
        /*002a*/ 	.short	(.L_13 - .L_12)
.L_12:
        /*002c*/ 	.word	0x00000000
        /*0030*/ 	.short	0x0005
        /*0032*/ 	.short	0x0028
        /*0034*/ 	.byte	0x00, 0xf5, 0x21, 0x00


	//----- nvinfo : EIATTR_KPARAM_INFO
	.align		4
.L_13:
        /*0038*/ 	.byte	0x04, 0x17
        /*003a*/ 	.short	(.L_15 - .L_14)
.L_14:
        /*003c*/ 	.word	0x00000000
        /*0040*/ 	.short	0x0004
        /*0042*/ 	.short	0x0020
        /*0044*/ 	.byte	0x00, 0xf5, 0x21, 0x00


	//----- nvinfo : EIATTR_KPARAM_INFO
	.align		4
.L_15:
        /*0048*/ 	.byte	0x04, 0x17
        /*004a*/ 	.short	(.L_17 - .L_16)
.L_16:
        /*004c*/ 	.word	0x00000000
        /*0050*/ 	.short	0x0003
        /*0052*/ 	.short	0x0018
        /*0054*/ 	.byte	0x00, 0xf0, 0x21, 0x00


	//----- nvinfo : EIATTR_KPARAM_INFO
	.align		4
.L_17:
        /*0058*/ 	.byte	0x04, 0x17
        /*005a*/ 	.short	(.L_19 - .L_18)
.L_18:
        /*005c*/ 	.word	0x00000000
        /*0060*/ 	.short	0x0002
        /*0062*/ 	.short	0x0010
        /*0064*/ 	.byte	0x00, 0xf5, 0x21, 0x00


	//----- nvinfo : EIATTR_KPARAM_INFO
	.align		4
.L_19:
        /*0068*/ 	.byte	0x04, 0x17
        /*006a*/ 	.short	(.L_21 - .L_20)
.L_20:
        /*006c*/ 	.word	0x00000000
        /*0070*/ 	.short	0x0001
        /*0072*/ 	.short	0x0008
        /*0074*/ 	.byte	0x00, 0xf5, 0x21, 0x00


	//----- nvinfo : EIATTR_KPARAM_INFO
	.align		4
.L_21:
        /*0078*/ 	.byte	0x04, 0x17
        /*007a*/ 	.short	(.L_23 - .L_22)
.L_22:
        /*007c*/ 	.word	0x00000000
        /*0080*/ 	.short	0x0000
        /*0082*/ 	.short	0x0000
        /*0084*/ 	.byte	0x00, 0xf0, 0x21, 0x00


	//----- nvinfo : EIATTR_SPARSE_MMA_MASK
	.align		4
.L_23:
        /*0088*/ 	.byte	0x03, 0x50
        /*008a*/ 	.short	0x0000


	//----- nvinfo : EIATTR_MAXREG_COUNT
	.align		4
        /*008c*/ 	.byte	0x03, 0x1b
        /*008e*/ 	.short	0x00ff


	//----- nvinfo : EIATTR_MERCURY_ISA_VERSION
	.align		4
        /*0090*/ 	.byte	0x03, 0x5f
        /*0092*/ 	.short	0x0101


	//----- nvinfo : EIATTR_VRC_CTA_INIT_COUNT
	.align		4
        /*0094*/ 	.byte	0x02, 0x4a
	.zero		1
	.zero		1


	//----- nvinfo : EIATTR_EXIT_INSTR_OFFSETS
	.align		4
        /*0098*/ 	.byte	0x04, 0x1c
        /*009a*/ 	.short	(.L_25 - .L_24)


	//   ....[0]....
.L_24:
        /*009c*/ 	.word	0x000000b0


	//   ....[1]....
        /*00a0*/ 	.word	0x00000230


	//   ....[2]....
        /*00a4*/ 	.word	0x00001b70


	//----- nvinfo : EIATTR_CRS_STACK_SIZE
	.align		4
.L_25:
        /*00a8*/ 	.byte	0x04, 0x1e
        /*00aa*/ 	.short	(.L_27 - .L_26)
.L_26:
        /*00ac*/ 	.word	0x00000000


	//----- nvinfo : EIATTR_CBANK_PARAM_SIZE
	.align		4
.L_27:
        /*00b0*/ 	.byte	0x03, 0x19
        /*00b2*/ 	.short	0x0040


	//----- nvinfo : EIATTR_PARAM_CBANK
	.align		4
        /*00b4*/ 	.byte	0x04, 0x0a
        /*00b6*/ 	.short	(.L_29 - .L_28)
	.align		4
.L_28:
        /*00b8*/ 	.word	index@(.nv.constant0.dgemv)
        /*00bc*/ 	.short	0x0380
        /*00be*/ 	.short	0x0040


	//----- nvinfo : EIATTR_SW_WAR
	.align		4
.L_29:
        /*00c0*/ 	.byte	0x04, 0x36
        /*00c2*/ 	.short	(.L_31 - .L_30)
.L_30:
        /*00c4*/ 	.word	0x00000008
.L_31:


//--------------------- .nv.callgraph             --------------------------
	.section	.nv.callgraph,"",@"SHT_CUDA_CALLGRAPH"
	.align	4
	.sectionentsize	8
	.align		4
        /*0000*/ 	.word	0x00000000
	.align		4
        /*0004*/ 	.word	0xffffffff
	.align		4
        /*0008*/ 	.word	0x00000000
	.align		4
        /*000c*/ 	.word	0xfffffffe
	.align		4
        /*0010*/ 	.word	0x00000000
	.align		4
        /*0014*/ 	.word	0xfffffffd
	.align		4
        /*0018*/ 	.word	0x00000000
	.align		4
        /*001c*/ 	.word	0xfffffffc


//--------------------- .text.dgemv               --------------------------
	.section	.text.dgemv,"ax",@progbits
	.align	128
        .global         dgemv
        .type           dgemv,@function
        .size           dgemv,(.L_x_9 - dgemv)
        .other          dgemv,@"STO_CUDA_ENTRY STV_DEFAULT"
dgemv:
.text.dgemv:
[----:B------:R-:W-:Y:S01]  /*0000*/  LDC R1, c[0x0][0x37c] ;  /* 0x0000df00ff017b82 */ /* 0x000fe20000000800 */
[----:B------:R-:W0:Y:S01]  /*0010*/  S2R R0, SR_CTAID.X ;  /* 0x0000000000007919 */ /* 0x000e220000002500 */
[----:B------:R-:W0:Y:S01]  /*0020*/  LDCU UR4, c[0x0][0x360] ;  /* 0x00006c00ff0477ac */ /* 0x000e220008000800 */
[----:B------:R-:W0:Y:S01]  /*0030*/  S2R R3, SR_TID.X ;  /* 0x0000000000037919 */ /* 0x000e220000002100 */
[----:B------:R-:W1:Y:S01]  /*0040*/  LDCU.64 UR6, c[0x0][0x3b0] ;  /* 0x00007600ff0677ac */ /* 0x000e620008000a00 */
[----:B------:R-:W2:Y:S01]  /*0050*/  LDCU UR5, c[0x0][0x370] ;  /* 0x00006e00ff0577ac */ /* 0x000ea20008000800 */
[----:B0-----:R-:W-:Y:S01]  /*0060*/  IMAD R0, R0, UR4, R3 ;  /* 0x0000000400007c24 */ /* 0x001fe2000f8e0203 */
[----:B--2---:R-:W-:-:S04]  /*0070*/  UIMAD UR4, UR4, UR5, URZ ;  /* 0x00000005040472a4 */ /* 0x004fc8000f8e02ff */
[----:B-1----:R-:W-:Y:S02]  /*0080*/  ISETP.GE.U32.AND P0, PT, R0, UR6, PT ;  /* 0x0000000600007c0c */ /* 0x002fe4000bf06070 */
[----:B------:R-:W-:-:S04]  /*0090*/  SHF.R.S32.HI R3, RZ, 0x1f, R0 ;  /* 0x0000001fff037819 */ /* 0x000fc80000011400 */
[----:B------:R-:W-:-:S13]  /*00a0*/  ISETP.GE.U32.AND.EX P0, PT, R3, UR7, PT, P0 ;  /* 0x0000000703007c0c */ /* 0x000fda000bf06100 */
[----:B------:R-:W-:Y:S05]  /*00b0*/  @P0 EXIT ;  /* 0x000000000000094d */ /* 0x000fea0003800000 */
[----:B------:R-:W0:Y:S01]  /*00c0*/  LDC.64 R26, c[0x0][0x3b8] ;  /* 0x0000ee00ff1a7b82 */ /* 0x000e220000000a00 */
[----:B------:R-:W1:Y:S01]  /*00d0*/  LDCU.64 UR8, c[0x0][0x358] ;  /* 0x00006b00ff0877ac */ /* 0x000e620008000a00 */
[----:B------:R-:W-:Y:S01]  /*00e0*/  IMAD.MOV.U32 R5, RZ, RZ, R0 ;  /* 0x000000ffff057224 */ /* 0x000fe200078e0000 */
[----:B------:R-:W2:Y:S01]  /*00f0*/  LDCU.64 UR10, c[0x0][0x398] ;  /* 0x00007300ff0a77ac */ /* 0x000ea20008000a00 */
[----:B------:R-:W3:Y:S01]  /*0100*/  LDCU.128 UR12, c[0x0][0x3a0] ;  /* 0x00007400ff0c77ac */ /* 0x000ee20008000c00 */
[----:B0-----:R-:W-:-:S04]  /*0110*/  ISETP.NE.U32.AND P0, PT, R26, RZ, PT ;  /* 0x000000ff1a00720c */ /* 0x001fc80003f05070 */
[----:B------:R-:W-:-:S13]  /*0120*/  ISETP.NE.AND.EX P0, PT, R27, RZ, PT, P0 ;  /* 0x000000ff1b00720c */ /* 0x000fda0003f05300 */
[----:B-123--:R-:W-:Y:S05]  /*0130*/  @P0 BRA `(.L_x_0) ;  /* 0x0000000000400947 */ /* 0x00efea0003800000 */
.L_x_1:
[C---:B0-----:R-:W-:Y:S01]  /*0140*/  IMAD.SHL.U32 R10, R5.reuse, 0x8, RZ ;  /* 0x00000008050a7824 */ /* 0x041fe200078e00ff */
[----:B------:R-:W-:-:S04]  /*0150*/  SHF.L.U64.HI R4, R5, 0x3, R3 ;  /* 0x0000000305047819 */ /* 0x000fc80000010203 */
[----:B------:R-:W-:-:S04]  /*0160*/  IADD3 R8, P0, PT, R10, UR12, RZ ;  /* 0x0000000c0a087c10 */ /* 0x000fc8000ff1e0ff */
[----:B------:R-:W-:-:S05]  /*0170*/  IADD3.X R9, PT, PT, R4, UR13, RZ, P0, !PT ;  /* 0x0000000d04097c10 */ /* 0x000fca00087fe4ff */
[----:B------:R-:W2:Y:S01]  /*0180*/  LDG.E.64 R2, desc[UR8][R8.64] ;  /* 0x0000000808027981 */ /* 0x000ea2000c1e1b00 */
[----:B------:R-:W-:Y:S01]  /*0190*/  IADD3 R10, P0, PT, R10, UR14, RZ ;  /* 0x0000000e0a0a7c10 */ /* 0x000fe2000ff1e0ff */
[----:B------:R-:W-:-:S03]  /*01a0*/  VIADD R5, R0, UR4 ;  /* 0x0000000400057c36 */ /* 0x000fc60008000000 */
[----:B------:R-:W-:Y:S01]  /*01b0*/  IADD3.X R11, PT, PT, R4, UR15, RZ, P0, !PT ;  /* 0x0000000f040b7c10 */ /* 0x000fe200087fe4ff */
[--C-:B------:R-:W-:Y:S01]  /*01c0*/  IMAD.MOV.U32 R0, RZ, RZ, R5.reuse ;  /* 0x000000ffff007224 */ /* 0x100fe200078e0005 */
[----:B------:R-:W-:Y:S01]  /*01d0*/  ISETP.GE.U32.AND P0, PT, R5, UR6, PT ;  /* 0x0000000605007c0c */ /* 0x000fe2000bf06070 */
[----:B--2---:R-:W-:Y:S01]  /*01e0*/  DFMA R6, R2, UR10, RZ ;  /* 0x0000000a02067c2b */ /* 0x004fe200080000ff */
[----:B------:R-:W-:-:S04]  /*01f0*/  SHF.R.S32.HI R3, RZ, 0x1f, R5 ;  /* 0x0000001fff037819 */ /* 0x000fc80000011405 */
[----:B------:R-:W-:Y:S02]  /*0200*/  ISETP.GE.U32.AND.EX P0, PT, R3, UR7, PT, P0 ;  /* 0x0000000703007c0c */ /* 0x000fe4000bf06100 */
[----:B------:R0:W-:Y:S11]  /*0210*/  STG.E.64 desc[UR8][R10.64], R6 ;  /* 0x000000060a007986 */ /* 0x0001f6000c101b08 */
[----:B------:R-:W-:Y:S05]  /*0220*/  @!P0 BRA `(.L_x_1) ;  /* 0xfffffffc00c48947 */ /* 0x000fea000383ffff */
[----:B------:R-:W-:Y:S05]  /*0230*/  EXIT ;  /* 0x000000000000794d */ /* 0x000fea0003800000 */
.L_x_0:
[C---:B------:R-:W-:Y:S01]  /*0240*/  LOP3.LUT R2, R26.reuse, 0x7, RZ, 0xc0, !PT ;  /* 0x000000071a027812 */ /* 0x040fe200078ec0ff */
[----:B------:R-:W0:Y:S01]  /*0250*/  LDCU.64 UR12, c[0x0][0x380] ;  /* 0x00007000ff0c77ac */ /* 0x000e220008000a00 */
[----:B------:R-:W-:Y:S02]  /*0260*/  LOP3.LUT R6, R26, 0xf, RZ, 0xc0, !PT ;  /* 0x0000000f1a067812 */ /* 0x000fe400078ec0ff */
[----:B------:R-:W-:Y:S02]  /*0270*/  IADD3 R4, P1, PT, R2, -0x1, RZ ;  /* 0xffffffff02047810 */ /* 0x000fe40007f3e0ff */
[----:B------:R-:W-:Y:S02]  /*0280*/  LOP3.LUT R7, R26, 0xfffffff0, RZ, 0xc0, !PT ;  /* 0xfffffff01a077812 */ /* 0x000fe400078ec0ff */
[----:B------:R-:W-:Y:S01]  /*0290*/  ISETP.GE.U32.AND P0, PT, R4, 0x3, PT ;  /* 0x000000030400780c */ /* 0x000fe20003f06070 */
[----:B------:R-:W-:Y:S01]  /*02a0*/  IMAD.X R4, RZ, RZ, -0x1, P1 ;  /* 0xffffffffff047424 */ /* 0x000fe200008e06ff */
[----:B------:R-:W-:-:S04]  /*02b0*/  LOP3.LUT R24, R26, 0x3, RZ, 0xc0, !PT ;  /* 0x000000031a187812 */ /* 0x000fc800078ec0ff */
[----:B------:R-:W-:Y:S02]  /*02c0*/  ISETP.GE.U32.AND.EX P0, PT, R4, RZ, PT, P0 ;  /* 0x000000ff0400720c */ /* 0x000fe40003f06100 */
[C---:B------:R-:W-:Y:S01]  /*02d0*/  SHF.L.U64.HI R4, R26.reuse, 0x3, R27 ;  /* 0x000000031a047819 */ /* 0x040fe2000001021b */
[----:B------:R-:W-:-:S10]  /*02e0*/  IMAD.SHL.U32 R26, R26, 0x8, RZ ;  /* 0x000000081a1a7824 */ /* 0x000fd400078e00ff */
.L_x_7:
[----:B-1----:R-:W1:Y:S01]  /*02f0*/  LDC.64 R8, c[0x0][0x3b8] ;  /* 0x0000ee00ff087b82 */ /* 0x002e620000000a00 */
[----:B------:R-:W-:Y:S02]  /*0300*/  CS2R R20, SRZ ;  /* 0x0000000000147805 */ /* 0x000fe4000001ff00 */
[----:B------:R-:W-:Y:S02]  /*0310*/  CS2R R22, SRZ ;  /* 0x0000000000167805 */ /* 0x000fe4000001ff00 */
[----:B-1----:R-:W-:-:S04]  /*0320*/  ISETP.GE.U32.AND P1, PT, R8, 0x10, PT ;  /* 0x000000100800780c */ /* 0x002fc80003f26070 */
[----:B------:R-:W-:-:S13]  /*0330*/  ISETP.GE.U32.AND.EX P1, PT, R9, RZ, PT, P1 ;  /* 0x000000ff0900720c */ /* 0x000fda0003f26110 */
[----:B------:R-:W-:Y:S05]  /*0340*/  @!P1 BRA `(.L_x_2) ;  /* 0x00000004006c9947 */ /* 0x000fea0003800000 */
[----:B------:R-:W1:Y:S01]  /*0350*/  LDCU.64 UR10, c[0x0][0x388] ;  /* 0x00007100ff0a77ac */ /* 0x000e620008000a00 */
[----:B------:R-:W2:Y:S01]  /*0360*/  LDC R25, c[0x0][0x3bc] ;  /* 0x0000ef00ff197b82 */ /* 0x000ea20000000800 */
[----:B------:R-:W-:Y:S01]  /*0370*/  IMAD R12, R4, R5, RZ ;  /* 0x00000005040c7224 */ /* 0x000fe200078e02ff */
[----:B------:R-:W-:Y:S01]  /*0380*/  CS2R R22, SRZ ;  /* 0x0000000000167805 */ /* 0x000fe2000001ff00 */
[----:B------:R-:W3:Y:S01]  /*0390*/  LDCU.64 UR6, c[0x0][0x390] ;  /* 0x00007200ff0677ac */ /* 0x000ee20008000a00 */
[----:B------:R-:W-:Y:S02]  /*03a0*/  IMAD.MOV.U32 R28, RZ, RZ, R7 ;  /* 0x000000ffff1c7224 */ /* 0x000fe400078e0007 */
[-C--:B------:R-:W-:Y:S02]  /*03b0*/  IMAD R13, R3, R26.reuse, R12 ;  /* 0x0000001a030d7224 */ /* 0x080fe400078e020c */
[----:B-1----:R-:W-:Y:S01]  /*03c0*/  IMAD.WIDE.U32 R10, R5, R26, UR10 ;  /* 0x0000000a050a7e25 */ /* 0x002fe2000f8e001a */
[----:B---3--:R-:W-:-:S02]  /*03d0*/  UIADD3 UR5, UP0, UPT, UR6, 0x40, URZ ;  /* 0x0000004006057890 */ /* 0x008fc4000ff1e0ff */
[----:B------:R-:W-:Y:S01]  /*03e0*/  IADD3 R10, P1, PT, R10, 0x40, RZ ;  /* 0x000000400a0a7810 */ /* 0x000fe20007f3e0ff */
[----:B--2---:R-:W-:Y:S01]  /*03f0*/  IMAD.MOV.U32 R27, RZ, RZ, R25 ;  /* 0x000000ffff1b7224 */ /* 0x004fe200078e0019 */
[----:B------:R-:W-:-:S03]  /*0400*/  UIADD3.X UR6, UPT, UPT, URZ, UR7, URZ, UP0, !UPT ;  /* 0x00000007ff067290 */ /* 0x000fc600087fe4ff */
[----:B------:R-:W-:Y:S02]  /*0410*/  IMAD.X R11, R11, 0x1, R13, P1 ;  /* 0x000000010b0b7824 */ /* 0x000fe400008e060d */
[----:B------:R-:W-:Y:S02]  /*0420*/  IMAD.U32 R14, RZ, RZ, UR5 ;  /* 0x00000005ff0e7e24 */ /* 0x000fe4000f8e00ff */
[----:B------:R-:W-:-:S07]  /*0430*/  IMAD.U32 R13, RZ, RZ, UR6 ;  /* 0x00000006ff0d7e24 */ /* 0x000fce000f8e00ff */
.L_x_3:
[----:B------:R-:W0:Y:S01]  /*0440*/  LDG.E.64 R18, desc[UR8][R10.64+-0x40] ;  /* 0xffffc0080a127981 */ /* 0x000e22000c1e1b00 */
[----:B------:R-:W-:-:S03]  /*0450*/  IMAD.MOV.U32 R12, RZ, RZ, R14 ;  /* 0x000000ffff0c7224 */ /* 0x000fc600078e000e */
[----:B------:R-:W2:Y:S04]  /*0460*/  LDG.E.64 R14, desc[UR8][R10.64+-0x38] ;  /* 0xffffc8080a0e7981 */ /* 0x000ea8000c1e1b00 */
[----:B------:R-:W3:Y:S04]  /*0470*/  LDG.E.64 R16, desc[UR8][R12.64+-0x40] ;  /* 0xffffc0080c107981 */ /* 0x000ee8000c1e1b00 */
[----:B------:R-:W4:Y:S01]  /*0480*/  LDG.E.64 R20, desc[UR8][R12.64+-0x38] ;  /* 0xffffc8080c147981 */ /* 0x000f22000c1e1b00 */
[----:B0-----:R-:W-:Y:S02]  /*0490*/  DMUL R18, R18, UR12 ;  /* 0x0000000c12127c28 */ /* 0x001fe40008000000 */
[----:B--2---:R-:W-:-:S06]  /*04a0*/  DMUL R14, R14, UR12 ;  /* 0x0000000c0e0e7c28 */ /* 0x004fcc0008000000 */
[----:B---3--:R-:W-:Y:S02]  /*04b0*/  DFMA R16, R18, R16, R22 ;  /* 0x000000101210722b */ /* 0x008fe40000000016 */
[----:B------:R-:W2:Y:S04]  /*04c0*/  LDG.E.64 R18, desc[UR8][R10.64+-0x30] ;  /* 0xffffd0080a127981 */ /* 0x000ea8000c1e1b00 */
[----:B------:R-:W3:Y:S02]  /*04d0*/  LDG.E.64 R22, desc[UR8][R12.64+-0x28] ;  /* 0xffffd8080c167981 */ /* 0x000ee4000c1e1b00 */
[----:B----4-:R-:W-:Y:S02]  /*04e0*/  DFMA R20, R14, R20, R16 ;  /* 0x000000140e14722b */ /* 0x010fe40000000010 */
[----:B------:R-:W4:Y:S04]  /*04f0*/  LDG.E.64 R16, desc[UR8][R12.64+-0x30] ;  /* 0xffffd0080c107981 */ /* 0x000f28000c1e1b00 */
[----:B------:R-:W5:Y:S01]  /*0500*/  LDG.E.64 R14, desc[UR8][R10.64+-0x28] ;  /* 0xffffd8080a0e7981 */ /* 0x000f62000c1e1b00 */
[----:B--2---:R-:W-:-:S08]  /*0510*/  DMUL R18, R18, UR12 ;  /* 0x0000000c12127c28 */ /* 0x004fd00008000000 */
[----:B----4-:R-:W-:Y:S02]  /*0520*/  DFMA R16, R18, R16, R20 ;  /* 0x000000101210722b */ /* 0x010fe40000000014 */
[----:B------:R-:W2:Y:S01]  /*0530*/  LDG.E.64 R18, desc[UR8][R10.64+-0x20] ;  /* 0xffffe0080a127981 */ /* 0x000ea2000c1e1b00 */
[----:B-----5:R-:W-:-:S03]  /*0540*/  DMUL R14, R14, UR12 ;  /* 0x0000000c0e0e7c28 */ /* 0x020fc60008000000 */
[----:B------:R-:W4:Y:S05]  /*0550*/  LDG.E.64 R20, desc[UR8][R12.64+-0x18] ;  /* 0xffffe8080c147981 */ /* 0x000f2a000c1e1b00 */
[----:B---3--:R-:W-:Y:S01]  /*0560*/  DFMA R22, R14, R22, R16 ;  /* 0x000000160e16722b */ /* 0x008fe20000000010 */
[----:B------:R-:W3:Y:S04]  /*0570*/  LDG.E.64 R16, desc[UR8][R12.64+-0x20] ;  /* 0xffffe0080c107981 */ /* 0x000ee8000c1e1b00 */
[----:B------:R-:W5:Y:S01]  /*0580*/  LDG.E.64 R14, desc[UR8][R10.64+-0x18] ;  /* 0xffffe8080a0e7981 */ /* 0x000f62000c1e1b00 */
[----:B--2---:R-:W-:-:S08]  /*0590*/  DMUL R18, R18, UR12 ;  /* 0x0000000c12127c28 */ /* 0x004fd00008000000 */
[----:B---3--:R-:W-:Y:S02]  /*05a0*/  DFMA R16, R18, R16, R22 ;  /* 0x000000101210722b */ /* 0x008fe40000000016 */
[----:B------:R-:W2:Y:S01]  /*05b0*/  LDG.E.64 R18, desc[UR8][R10.64+-0x10] ;  /* 0xfffff0080a127981 */ /* 0x000ea2000c1e1b00 */
[----:B-----5:R-:W-:-:S03]  /*05c0*/  DMUL R14, R14, UR12 ;  /* 0x0000000c0e0e7c28 */ /* 0x020fc60008000000 */
[----:B------:R-:W3:Y:S05]  /*05d0*/  LDG.E.64 R22, desc[UR8][R12.64+-0x8] ;  /* 0xfffff8080c167981 */ /* 0x000eea000c1e1b00 */
[----:B----4-:R-:W-:Y:S01]  /*05e0*/  DFMA R20, R14, R20, R16 ;  /* 0x000000140e14722b */ /* 0x010fe20000000010 */
        /* <DEDUP_REMOVED lines=19> */
[----:B----4-:R-:W-:Y:S01]  /*0720*/  DFMA R16, R18, R16, R20 ;  /* 0x000000101210722b */ /* 0x010fe20000000014 */
[----:B------:R-:W2:Y:S01]  /*0730*/  LDG.E.64 R20, desc[UR8][R10.64+0x20] ;  /* 0x000020080a147981 */ /* 0x000ea2000c1e1b00 */
[----:B-----5:R-:W-:-:S03]  /*0740*/  DMUL R14, R14, UR12 ;  /* 0x0000000c0e0e7c28 */ /* 0x020fc60008000000 */
[----:B------:R-:W4:Y:S05]  /*0750*/  LDG.E.64 R18, desc[UR8][R12.64+0x20] ;  /* 0x000020080c127981 */ /* 0x000f2a000c1e1b00 */
[----:B---3--:R-:W-:Y:S01]  /*0760*/  DFMA R22, R14, R22, R16 ;  /* 0x000000160e16722b */ /* 0x008fe20000000010 */
[----:B------:R-:W3:Y:S04]  /*0770*/  LDG.E.64 R16, desc[UR8][R10.64+0x28] ;  /* 0x000028080a107981 */ /* 0x000ee8000c1e1b00 */
[----:B------:R-:W5:Y:S01]  /*0780*/  LDG.E.64 R14, desc[UR8][R12.64+0x28] ;  /* 0x000028080c0e7981 */ /* 0x000f62000c1e1b00 */
[----:B--2---:R-:W-:-:S08]  /*0790*/  DMUL R20, R20, UR12 ;  /* 0x0000000c14147c28 */ /* 0x004fd00008000000 */
[----:B----4-:R-:W-:Y:S01]  /*07a0*/  DFMA R18, R20, R18, R22 ;  /* 0x000000121412722b */ /* 0x010fe20000000016 */
[----:B------:R-:W2:Y:S01]  /*07b0*/  LDG.E.64 R22, desc[UR8][R10.64+0x30] ;  /* 0x000030080a167981 */ /* 0x000ea2000c1e1b00 */
[----:B---3--:R-:W-:-:S03]  /*07c0*/  DMUL R16, R16, UR12 ;  /* 0x0000000c10107c28 */ /* 0x008fc60008000000 */
[----:B------:R-:W3:Y:S05]  /*07d0*/  LDG.E.64 R20, desc[UR8][R12.64+0x38] ;  /* 0x000038080c147981 */ /* 0x000eea000c1e1b00 */
[----:B-----5:R-:W-:Y:S02]  /*07e0*/  DFMA R14, R16, R14, R18 ;  /* 0x0000000e100e722b */ /* 0x020fe40000000012 */
[----:B------:R-:W4:Y:S04]  /*07f0*/  LDG.E.64 R16, desc[UR8][R12.64+0x30] ;  /* 0x000030080c107981 */ /* 0x000f28000c1e1b00 */
[----:B------:R0:W5:Y:S01]  /*0800*/  LDG.E.64 R18, desc[UR8][R10.64+0x38] ;  /* 0x000038080a127981 */ /* 0x000162000c1e1b00 */
[----:B------:R-:W-:-:S04]  /*0810*/  IADD3 R28, P1, PT, R28, -0x10, RZ ;  /* 0xfffffff01c1c7810 */ /* 0x000fc80007f3e0ff */
[----:B------:R-:W-:Y:S02]  /*0820*/  IADD3.X R27, PT, PT, R27, -0x1, RZ, P1, !PT ;  /* 0xffffffff1b1b7810 */ /* 0x000fe40000ffe4ff */
[----:B------:R-:W-:-:S04]  /*0830*/  ISETP.NE.U32.AND P1, PT, R28, RZ, PT ;  /* 0x000000ff1c00720c */ /* 0x000fc80003f25070 */
[----:B------:R-:W-:Y:S02]  /*0840*/  ISETP.NE.AND.EX P1, PT, R27, RZ, PT, P1 ;  /* 0x000000ff1b00720c */ /* 0x000fe40003f25310 */
[----:B0-----:R-:W-:-:S05]  /*0850*/  IADD3 R10, P3, PT, R10, 0x80, RZ ;  /* 0x000000800a0a7810 */ /* 0x001fca0007f7e0ff */
[----:B------:R-:W-:Y:S01]  /*0860*/  IMAD.X R11, RZ, RZ, R11, P3 ;  /* 0x000000ffff0b7224 */ /* 0x000fe200018e060b */
[----:B--2---:R-:W-:-:S08]  /*0870*/  DMUL R22, R22, UR12 ;  /* 0x0000000c16167c28 */ /* 0x004fd00008000000 */
[----:B----4-:R-:W-:Y:S02]  /*0880*/  DFMA R22, R22, R16, R14 ;  /* 0x000000101616722b */ /* 0x010fe4000000000e */
[----:B-----5:R-:W-:Y:S01]  /*0890*/  DMUL R18, R18, UR12 ;  /* 0x0000000c12127c28 */ /* 0x020fe20008000000 */
[----:B------:R-:W-:-:S05]  /*08a0*/  IADD3 R14, P2, PT, R12, 0x80, RZ ;  /* 0x000000800c0e7810 */ /* 0x000fca0007f5e0ff */
[----:B------:R-:W-:Y:S02]  /*08b0*/  IMAD.X R13, RZ, RZ, R13, P2 ;  /* 0x000000ffff0d7224 */ /* 0x000fe400010e060d */
[----:B---3--:R-:W-:Y:S01]  /*08c0*/  DFMA R22, R18, R20, R22 ;  /* 0x000000141216722b */ /* 0x008fe20000000016 */
[----:B------:R-:W-:Y:S10]  /*08d0*/  @P1 BRA `(.L_x_3) ;  /* 0xfffffff800d81947 */ /* 0x000ff4000383ffff */
[----:B------:R-:W-:Y:S02]  /*08e0*/  IMAD.MOV.U32 R21, RZ, RZ, R25 ;  /* 0x000000ffff157224 */ /* 0x000fe400078e0019 */
[----:B------:R-:W-:-:S07]  /*08f0*/  IMAD.MOV.U32 R20, RZ, RZ, R7 ;  /* 0x000000ffff147224 */ /* 0x000fce00078e0007 */
.L_x_2:
[----:B------:R-:W-:-:S04]  /*0900*/  ISETP.NE.U32.AND P1, PT, R6, RZ, PT ;  /* 0x000000ff0600720c */ /* 0x000fc80003f25070 */
[----:B------:R-:W-:-:S13]  /*0910*/  ISETP.NE.AND.EX P1, PT, RZ, RZ, PT, P1 ;  /* 0x000000ffff00720c */ /* 0x000fda0003f25310 */
[----:B------:R-:W-:Y:S05]  /*0920*/  @!P1 BRA `(.L_x_4) ;  /* 0x0000001000489947 */ /* 0x000fea0003800000 */
[----:B------:R-:W-:-:S04]  /*0930*/  IADD3 R10, P1, PT, R6, -0x1, RZ ;  /* 0xffffffff060a7810 */ /* 0x000fc80007f3e0ff */
[----:B------:R-:W-:Y:S01]  /*0940*/  ISETP.GE.U32.AND P2, PT, R10, 0x7, PT ;  /* 0x000000070a00780c */ /* 0x000fe20003f46070 */
[----:B------:R-:W-:Y:S01]  /*0950*/  IMAD.X R10, RZ, RZ, -0x1, P1 ;  /* 0xffffffffff0a7424 */ /* 0x000fe200008e06ff */
[----:B------:R-:W-:-:S04]  /*0960*/  ISETP.NE.U32.AND P1, PT, R2, RZ, PT ;  /* 0x000000ff0200720c */ /* 0x000fc80003f25070 */
[----:B------:R-:W-:Y:S02]  /*0970*/  ISETP.GE.U32.AND.EX P2, PT, R10, RZ, PT, P2 ;  /* 0x000000ff0a00720c */ /* 0x000fe40003f46120 */
[----:B------:R-:W-:-:S11]  /*0980*/  ISETP.NE.AND.EX P1, PT, RZ, RZ, PT, P1 ;  /* 0x000000ffff00720c */ /* 0x000fd60003f25310 */
[----:B------:R-:W-:Y:S05]  /*0990*/  @!P2 BRA `(.L_x_5) ;  /* 0x000000080024a947 */ /* 0x000fea0003800000 */
[----:B------:R-:W1:Y:S01]  /*09a0*/  LDCU.64 UR6, c[0x0][0x388] ;  /* 0x00007100ff0677ac */ /* 0x000e620008000a00 */
[-C--:B------:R-:W-:Y:S01]  /*09b0*/  IMAD R10, R3, R8.reuse, RZ ;  /* 0x00000008030a7224 */ /* 0x080fe200078e02ff */
[----:B------:R-:W-:Y:S01]  /*09c0*/  IADD3 R12, P2, PT, R20, 0x1, RZ ;  /* 0x00000001140c7810 */ /* 0x000fe20007f5e0ff */
[----:B------:R-:W-:Y:S01]  /*09d0*/  IMAD.MOV.U32 R13, RZ, RZ, RZ ;  /* 0x000000ffff0d7224 */ /* 0x000fe200078e00ff */
[----:B------:R-:W2:Y:S01]  /*09e0*/  LDCU.64 UR14, c[0x0][0x390] ;  /* 0x00007200ff0e77ac */ /* 0x000ea20008000a00 */
[CC--:B------:R-:W-:Y:S01]  /*09f0*/  IMAD.WIDE.U32 R16, R5.reuse, R8.reuse, R20 ;  /* 0x0000000805107225 */ /* 0x0c0fe200078e0014 */
[----:B------:R-:W3:Y:S03]  /*0a00*/  LDCU.64 UR10, c[0x0][0x380] ;  /* 0x00007000ff0a77ac */ /* 0x000ee60008000a00 */
[C---:B------:R-:W-:Y:S02]  /*0a10*/  IMAD R15, R5.reuse, R9, R10 ;  /* 0x00000009050f7224 */ /* 0x040fe400078e020a */
[----:B------:R-:W-:-:S04]  /*0a20*/  IMAD.WIDE.U32 R10, R5, R8, R12 ;  /* 0x00000008050a7225 */ /* 0x000fc800078e000c */
[----:B------:R-:W-:Y:S02]  /*0a30*/  IMAD.IADD R13, R17, 0x1, R15 ;  /* 0x00000001110d7824 */ /* 0x000fe400078e020f */
[----:B------:R-:W-:Y:S01]  /*0a40*/  IMAD.IADD R11, R15, 0x1, R11 ;  /* 0x000000010f0b7824 */ /* 0x000fe200078e020b */
[----:B-1----:R-:W-:Y:S02]  /*0a50*/  LEA R14, P4, R16, UR6, 0x3 ;  /* 0x00000006100e7c11 */ /* 0x002fe4000f8818ff */
[----:B------:R-:W-:Y:S02]  /*0a60*/  LEA R28, P3, R10, UR6, 0x3 ;  /* 0x000000060a1c7c11 */ /* 0x000fe4000f8618ff */
[----:B------:R-:W-:Y:S01]  /*0a70*/  LEA.HI.X R15, R16, UR7, R13, 0x3, P4 ;  /* 0x00000007100f7c11 */ /* 0x000fe2000a0f1c0d */
[----:B------:R-:W-:Y:S01]  /*0a80*/  IMAD.X R13, RZ, RZ, R21, P2 ;  /* 0x000000ffff0d7224 */ /* 0x000fe200010e0615 */
[----:B--2---:R-:W-:Y:S01]  /*0a90*/  LEA R18, P4, R20, UR14, 0x3 ;  /* 0x0000000e14127c11 */ /* 0x004fe2000f8818ff */
[----:B------:R-:W-:Y:S01]  /*0aa0*/  IMAD.SHL.U32 R16, R12, 0x8, RZ ;  /* 0x000000080c107824 */ /* 0x000fe200078e00ff */
[----:B------:R-:W-:-:S02]  /*0ab0*/  LEA.HI.X R29, R10, UR7, R11, 0x3, P3 ;  /* 0x000000070a1d7c11 */ /* 0x000fc400098f1c0b */
[----:B------:R-:W3:Y:S01]  /*0ac0*/  LDG.E.64 R10, desc[UR8][R14.64] ;  /* 0x000000080e0a7981 */ /* 0x000ee2000c1e1b00 */
[----:B------:R-:W-:Y:S02]  /*0ad0*/  LEA.HI.X R19, R20, UR15, R21, 0x3, P4 ;  /* 0x0000000f14137c11 */ /* 0x000fe4000a0f1c15 */
[----:B------:R-:W-:Y:S02]  /*0ae0*/  SHF.L.U64.HI R12, R12, 0x3, R13 ;  /* 0x000000030c0c7819 */ /* 0x000fe4000001020d */
[----:B------:R-:W-:Y:S02]  /*0af0*/  LOP3.LUT R16, R16, 0xfffffff8, RZ, 0xc0, !PT ;  /* 0xfffffff810107812 */ /* 0x000fe400078ec0ff */
[----:B------:R-:W-:Y:S01]  /*0b00*/  LOP3.LUT R12, R12, 0x7, RZ, 0xc0, !PT ;  /* 0x000000070c0c7812 */ /* 0x000fe200078ec0ff */
[----:B------:R-:W2:Y:S01]  /*0b10*/  LDG.E.64 R18, desc[UR8][R18.64] ;  /* 0x0000000812127981 */ /* 0x000ea2000c1e1b00 */
[----:B------:R-:W-:-:S03]  /*0b20*/  IADD3 R16, P2, PT, R16, UR14, RZ ;  /* 0x0000000e10107c10 */ /* 0x000fc6000ff5e0ff */
[----:B------:R1:W4:Y:S01]  /*0b30*/  LDG.E.64 R14, desc[UR8][R28.64] ;  /* 0x000000081c0e7981 */ /* 0x000322000c1e1b00 */
[----:B------:R-:W-:-:S06]  /*0b40*/  IADD3.X R17, PT, PT, R12, UR15, RZ, P2, !PT ;  /* 0x0000000f0c117c10 */ /* 0x000fcc00097fe4ff */
[----:B------:R-:W5:Y:S01]  /*0b50*/  LDG.E.64 R16, desc[UR8][R16.64] ;  /* 0x0000000810107981 */ /* 0x000f62000c1e1b00 */
[----:B------:R-:W-:Y:S01]  /*0b60*/  IADD3 R12, P2, PT, R20, 0x3, RZ ;  /* 0x00000003140c7810 */ /* 0x000fe20007f5e0ff */
[----:B------:R-:W-:-:S04]  /*0b70*/  IMAD.MOV.U32 R13, RZ, RZ, RZ ;  /* 0x000000ffff0d7224 */ /* 0x000fc800078e00ff */
[----:B-1----:R-:W-:-:S05]  /*0b80*/  IMAD.SHL.U32 R28, R12, 0x8, RZ ;  /* 0x000000080c1c7824 */ /* 0x002fca00078e00ff */
[----:B------:R-:W-:Y:S01]  /*0b90*/  LOP3.LUT R28, R28, 0xfffffff8, RZ, 0xc0, !PT ;  /* 0xfffffff81c1c7812 */ /* 0x000fe200078ec0ff */
[----:B---3--:R-:W-:-:S08]  /*0ba0*/  DMUL R10, R10, UR10 ;  /* 0x0000000a0a0a7c28 */ /* 0x008fd00008000000 */
[----:B--2---:R-:W-:Y:S01]  /*0bb0*/  DFMA R18, R10, R18, R22 ;  /* 0x000000120a12722b */ /* 0x004fe20000000016 */
[----:B------:R-:W-:Y:S01]  /*0bc0*/  IADD3 R22, P3, PT, R20, 0x2, RZ ;  /* 0x0000000214167810 */ /* 0x000fe20007f7e0ff */
[-C--:B------:R-:W-:Y:S01]  /*0bd0*/  IMAD R10, R3, R8.reuse, RZ ;  /* 0x00000008030a7224 */ /* 0x080fe200078e02ff */
[----:B----4-:R-:W-:Y:S01]  /*0be0*/  DMUL R14, R14, UR10 ;  /* 0x0000000a0e0e7c28 */ /* 0x010fe20008000000 */
[----:B------:R-:W-:Y:S02]  /*0bf0*/  IMAD.MOV.U32 R23, RZ, RZ, RZ ;  /* 0x000000ffff177224 */ /* 0x000fe400078e00ff */
[C---:B------:R-:W-:Y:S02]  /*0c00*/  IMAD R25, R5.reuse, R9, R10 ;  /* 0x0000000905197224 */ /* 0x040fe400078e020a */
[----:B------:R-:W-:-:S03]  /*0c10*/  IMAD.WIDE.U32 R10, R5, R8, R22 ;  /* 0x00000008050a7225 */ /* 0x000fc600078e0016 */
[----:B-----5:R-:W-:Y:S01]  /*0c20*/  DFMA R16, R14, R16, R18 ;  /* 0x000000100e10722b */ /* 0x020fe20000000012 */
[----:B------:R-:W-:Y:S01]  /*0c30*/  IMAD.IADD R11, R25, 0x1, R11 ;  /* 0x00000001190b7824 */ /* 0x000fe200078e020b */
[----:B------:R-:W-:Y:S01]  /*0c40*/  LEA R14, P4, R10, UR6, 0x3 ;  /* 0x000000060a0e7c11 */ /* 0x000fe2000f8818ff */
[----:B------:R-:W-:-:S03]  /*0c50*/  IMAD.WIDE.U32 R18, R5, R8, R12 ;  /* 0x0000000805127225 */ /* 0x000fc600078e000c */
[----:B------:R-:W-:Y:S01]  /*0c60*/  LEA.HI.X R15, R10, UR7, R11, 0x3, P4 ;  /* 0x000000070a0f7c11 */ /* 0x000fe2000a0f1c0b */
[----:B------:R-:W-:Y:S01]  /*0c70*/  IMAD.X R13, RZ, RZ, R21, P3 ;  /* 0x000000ffff0d7224 */ /* 0x000fe200018e0615 */
[----:B------:R-:W-:Y:S01]  /*0c80*/  LEA R10, P4, R18, UR6, 0x3 ;  /* 0x00000006120a7c11 */ /* 0x000fe2000f8818ff */
[----:B------:R-:W-:Y:S02]  /*0c90*/  IMAD.IADD R11, R25, 0x1, R19 ;  /* 0x00000001190b7824 */ /* 0x000fe400078e0213 */
[----:B------:R-:W-:Y:S01]  /*0ca0*/  IMAD.X R19, RZ, RZ, R21, P2 ;  /* 0x000000ffff137224 */ /* 0x000fe200010e0615 */
[C---:B------:R-:W-:Y:S01]  /*0cb0*/  SHF.L.U64.HI R13, R22.reuse, 0x3, R13 ;  /* 0x00000003160d7819 */ /* 0x040fe2000001020d */
[----:B------:R-:W-:Y:S01]  /*0cc0*/  IMAD.SHL.U32 R22, R22, 0x8, RZ ;  /* 0x0000000816167824 */ /* 0x000fe200078e00ff */
[----:B------:R-:W-:Y:S01]  /*0cd0*/  LEA.HI.X R11, R18, UR7, R11, 0x3, P4 ;  /* 0x00000007120b7c11 */ /* 0x000fe2000a0f1c0b */
[----:B------:R-:W2:Y:S01]  /*0ce0*/  LDG.E.64 R14, desc[UR8][R14.64] ;  /* 0x000000080e0e7981 */ /* 0x000ea2000c1e1b00 */
[----:B------:R-:W-:-:S02]  /*0cf0*/  SHF.L.U64.HI R18, R12, 0x3, R19 ;  /* 0x000000030c127819 */ /* 0x000fc40000010213 */
[----:B------:R-:W-:Y:S02]  /*0d00*/  LOP3.LUT R22, R22, 0xfffffff8, RZ, 0xc0, !PT ;  /* 0xfffffff816167812 */ /* 0x000fe400078ec0ff */
[----:B------:R-:W-:Y:S01]  /*0d10*/  LOP3.LUT R13, R13, 0x7, RZ, 0xc0, !PT ;  /* 0x000000070d0d7812 */ /* 0x000fe200078ec0ff */
[----:B------:R-:W3:Y:S01]  /*0d20*/  LDG.E.64 R10, desc[UR8][R10.64] ;  /* 0x000000080a0a7981 */ /* 0x000ee2000c1e1b00 */
[----:B------:R-:W-:-:S04]  /*0d30*/  IADD3 R12, P2, PT, R22, UR14, RZ ;  /* 0x0000000e160c7c10 */ /* 0x000fc8000ff5e0ff */
[----:B------:R-:W-:Y:S02]  /*0d40*/  IADD3.X R13, PT, PT, R13, UR15, RZ, P2, !PT ;  /* 0x0000000f0d0d7c10 */ /* 0x000fe400097fe4ff */
[----:B------:R-:W-:Y:S02]  /*0d50*/  LOP3.LUT R18, R18, 0x7, RZ, 0xc0, !PT ;  /* 0x0000000712127812 */ /* 0x000fe400078ec0ff */
[----:B------:R-:W-:Y:S02]  /*0d60*/  IADD3 R28, P2, PT, R28, UR14, RZ ;  /* 0x0000000e1c1c7c10 */ /* 0x000fe4000ff5e0ff */
[----:B------:R-:W4:Y:S02]  /*0d70*/  LDG.E.64 R12, desc[UR8][R12.64] ;  /* 0x000000080c0c7981 */ /* 0x000f24000c1e1b00 */
[----:B------:R-:W-:-:S05]  /*0d80*/  IADD3.X R29, PT, PT, R18, UR15, RZ, P2, !PT ;  /* 0x0000000f121d7c10 */ /* 0x000fca00097fe4ff */
[----:B------:R-:W5:Y:S01]  /*0d90*/  LDG.E.64 R22, desc[UR8][R28.64] ;  /* 0x000000081c167981 */ /* 0x000f62000c1e1b00 */
[----:B--2---:R-:W-:Y:S02]  /*0da0*/  DMUL R18, R14, UR10 ;  /* 0x0000000a0e127c28 */ /* 0x004fe40008000000 */
[----:B---3--:R-:W-:Y:S01]  /*0db0*/  DMUL R14, R10, UR10 ;  /* 0x0000000a0a0e7c28 */ /* 0x008fe20008000000 */
[----:B------:R-:W-:Y:S01]  /*0dc0*/  IADD3 R10, P2, PT, R20, 0x5, RZ ;  /* 0x00000005140a7810 */ /* 0x000fe20007f5e0ff */
[----:B------:R-:W-:-:S04]  /*0dd0*/  IMAD.MOV.U32 R11, RZ, RZ, RZ ;  /* 0x000000ffff0b7224 */ /* 0x000fc800078e00ff */
[----:B----4-:R-:W-:Y:S01]  /*0de0*/  DFMA R16, R18, R12, R16 ;  /* 0x0000000c1210722b */ /* 0x010fe20000000010 */
[----:B------:R-:W-:Y:S01]  /*0df0*/  IADD3 R18, P3, PT, R20, 0x4, RZ ;  /* 0x0000000414127810 */ /* 0x000fe20007f7e0ff */
[----:B------:R-:W-:-:S04]  /*0e00*/  IMAD.MOV.U32 R19, RZ, RZ, RZ ;  /* 0x000000ffff137224 */ /* 0x000fc800078e00ff */
[CC--:B------:R-:W-:Y:S02]  /*0e10*/  IMAD.WIDE.U32 R12, R5.reuse, R8.reuse, R18 ;  /* 0x00000008050c7225 */ /* 0x0c0fe400078e0012 */
[----:B-----5:R-:W-:Y:S02]  /*0e20*/  DFMA R22, R14, R22, R16 ;  /* 0x000000160e16722b */ /* 0x020fe40000000010 */
[----:B------:R-:W-:Y:S01]  /*0e30*/  IMAD.WIDE.U32 R14, R5, R8, R10 ;  /* 0x00000008050e7225 */ /* 0x000fe200078e000a */
[----:B------:R-:W-:-:S03]  /*0e40*/  LEA R16, P4, R12, UR6, 0x3 ;  /* 0x000000060c107c11 */ /* 0x000fc6000f8818ff */
[----:B------:R-:W-:-:S05]  /*0e50*/  IMAD.IADD R11, R25, 0x1, R13 ;  /* 0x00000001190b7824 */ /* 0x000fca00078e020d */
[----:B------:R-:W-:Y:S01]  /*0e60*/  LEA.HI.X R17, R12, UR7, R11, 0x3, P4 ;  /* 0x000000070c117c11 */ /* 0x000fe2000a0f1c0b */
[----:B------:R-:W-:Y:S01]  /*0e70*/  IMAD.IADD R11, R25, 0x1, R15 ;  /* 0x00000001190b7824 */ /* 0x000fe200078e020f */
[----:B------:R-:W-:Y:S01]  /*0e80*/  LEA R12, P4, R14, UR6, 0x3 ;  /* 0x000000060e0c7c11 */ /* 0x000fe2000f8818ff */
[----:B------:R-:W-:-:S03]  /*0e90*/  IMAD.X R15, RZ, RZ, R21, P3 ;  /* 0x000000ffff0f7224 */ /* 0x000fc600018e0615 */
[----:B------:R-:W-:Y:S01]  /*0ea0*/  LEA.HI.X R13, R14, UR7, R11, 0x3, P4 ;  /* 0x000000070e0d7c11 */ /* 0x000fe2000a0f1c0b */
[----:B------:R-:W2:Y:S01]  /*0eb0*/  LDG.E.64 R16, desc[UR8][R16.64] ;  /* 0x0000000810107981 */ /* 0x000ea2000c1e1b00 */
[C---:B------:R-:W-:Y:S01]  /*0ec0*/  SHF.L.U64.HI R11, R18.reuse, 0x3, R15 ;  /* 0x00000003120b7819 */ /* 0x040fe2000001020f */
[----:B------:R-:W-:Y:S02]  /*0ed0*/  IMAD.SHL.U32 R18, R18, 0x8, RZ ;  /* 0x0000000812127824 */ /* 0x000fe400078e00ff */
[----:B------:R-:W-:Y:S01]  /*0ee0*/  IMAD.X R15, RZ, RZ, R21, P2 ;  /* 0x000000ffff0f7224 */ /* 0x000fe200010e0615 */
[----:B------:R-:W3:Y:S02]  /*0ef0*/  LDG.E.64 R12, desc[UR8][R12.64] ;  /* 0x000000080c0c7981 */ /* 0x000ee4000c1e1b00 */
[----:B------:R-:W-:Y:S01]  /*0f00*/  LOP3.LUT R18, R18, 0xfffffff8, RZ, 0xc0, !PT ;  /* 0xfffffff812127812 */ /* 0x000fe200078ec0ff */
[C---:B------:R-:W-:Y:S01]  /*0f10*/  IMAD.SHL.U32 R14, R10.reuse, 0x8, RZ ;  /* 0x000000080a0e7824 */ /* 0x040fe200078e00ff */
[----:B------:R-:W-:-:S02]  /*0f20*/  SHF.L.U64.HI R15, R10, 0x3, R15 ;  /* 0x000000030a0f7819 */ /* 0x000fc4000001020f */
[----:B------:R-:W-:Y:S02]  /*0f30*/  LOP3.LUT R11, R11, 0x7, RZ, 0xc0, !PT ;  /* 0x000000070b0b7812 */ /* 0x000fe400078ec0ff */
[----:B------:R-:W-:-:S04]  /*0f40*/  IADD3 R10, P2, PT, R18, UR14, RZ ;  /* 0x0000000e120a7c10 */ /* 0x000fc8000ff5e0ff */
[----:B------:R-:W-:Y:S02]  /*0f50*/  IADD3.X R11, PT, PT, R11, UR15, RZ, P2, !PT ;  /* 0x0000000f0b0b7c10 */ /* 0x000fe400097fe4ff */
[----:B------:R-:W-:Y:S02]  /*0f60*/  LOP3.LUT R14, R14, 0xfffffff8, RZ, 0xc0, !PT ;  /* 0xfffffff80e0e7812 */ /* 0x000fe400078ec0ff */
[----:B------:R-:W-:Y:S02]  /*0f70*/  LOP3.LUT R15, R15, 0x7, RZ, 0xc0, !PT ;  /* 0x000000070f0f7812 */ /* 0x000fe400078ec0ff */
[----:B------:R-:W4:Y:S01]  /*0f80*/  LDG.E.64 R10, desc[UR8][R10.64] ;  /* 0x000000080a0a7981 */ /* 0x000f22000c1e1b00 */
[----:B------:R-:W-:-:S04]  /*0f90*/  IADD3 R14, P2, PT, R14, UR14, RZ ;  /* 0x0000000e0e0e7c10 */ /* 0x000fc8000ff5e0ff */
[----:B------:R-:W-:-:S06]  /*0fa0*/  IADD3.X R15, PT, PT, R15, UR15, RZ, P2, !PT ;  /* 0x0000000f0f0f7c10 */ /* 0x000fcc00097fe4ff */
[----:B------:R-:W5:Y:S01]  /*0fb0*/  LDG.E.64 R14, desc[UR8][R14.64] ;  /* 0x000000080e0e7981 */ /* 0x000f62000c1e1b00 */
[----:B------:R-:W-:Y:S01]  /*0fc0*/  IADD3 R18, P2, PT, R20, 0x6, RZ ;  /* 0x0000000614127810 */ /* 0x000fe20007f5e0ff */
[----:B--2---:R-:W-:-:S04]  /*0fd0*/  DMUL R28, R16, UR10 ;  /* 0x0000000a101c7c28 */ /* 0x004fc80008000000 */
[----:B------:R-:W-:-:S04]  /*0fe0*/  IMAD.WIDE.U32 R16, R5, R8, R18 ;  /* 0x0000000805107225 */ /* 0x000fc800078e0012 */
[----:B------:R-:W-:Y:S01]  /*0ff0*/  IMAD.IADD R17, R25, 0x1, R17 ;  /* 0x0000000119117824 */ /* 0x000fe200078e0211 */
[----:B----4-:R-:W-:Y:S02]  /*1000*/  DFMA R22, R28, R10, R22 ;  /* 0x0000000a1c16722b */ /* 0x010fe40000000016 */
[----:B---3--:R-:W-:Y:S01]  /*1010*/  DMUL R28, R12, UR10 ;  /* 0x0000000a0c1c7c28 */ /* 0x008fe20008000000 */
[----:B------:R-:W-:Y:S01]  /*1020*/  IMAD.X R11, RZ, RZ, R21, P2 ;  /* 0x000000ffff0b7224 */ /* 0x000fe200010e0615 */
[----:B------:R-:W-:Y:S02]  /*1030*/  LEA R12, P3, R16, UR6, 0x3 ;  /* 0x00000006100c7c11 */ /* 0x000fe4000f8618ff */
[----:B------:R-:W-:Y:S02]  /*1040*/  IADD3 R10, P2, PT, R20, 0x7, RZ ;  /* 0x00000007140a7810 */ /* 0x000fe40007f5e0ff */
[----:B------:R-:W-:Y:S01]  /*1050*/  LEA.HI.X R13, R16, UR7, R17, 0x3, P3 ;  /* 0x00000007100d7c11 */ /* 0x000fe200098f1c11 */
[C---:B------:R-:W-:Y:S01]  /*1060*/  IMAD.SHL.U32 R17, R18.reuse, 0x8, RZ ;  /* 0x0000000812117824 */ /* 0x040fe200078e00ff */
[----:B------:R-:W-:Y:S01]  /*1070*/  SHF.L.U64.HI R16, R18, 0x3, R11 ;  /* 0x0000000312107819 */ /* 0x000fe2000001020b */
[----:B------:R-:W-:Y:S01]  /*1080*/  IMAD.MOV.U32 R11, RZ, RZ, RZ ;  /* 0x000000ffff0b7224 */ /* 0x000fe200078e00ff */
[----:B-----5:R-:W-:Y:S01]  /*1090*/  DFMA R22, R28, R14, R22 ;  /* 0x0000000e1c16722b */ /* 0x020fe20000000016 */
[----:B------:R-:W-:Y:S01]  /*10a0*/  IMAD.X R21, RZ, RZ, R21, P2 ;  /* 0x000000ffff157224 */ /* 0x000fe200010e0615 */
[----:B------:R-:W-:Y:S01]  /*10b0*/  LOP3.LUT R17, R17, 0xfffffff8, RZ, 0xc0, !PT ;  /* 0xfffffff811117812 */ /* 0x000fe200078ec0ff */
[----:B------:R-:W-:Y:S01]  /*10c0*/  IMAD.WIDE.U32 R14, R5, R8, R10 ;  /* 0x00000008050e7225 */ /* 0x000fe200078e000a */
[----:B------:R-:W-:Y:S01]  /*10d0*/  LOP3.LUT R11, R16, 0x7, RZ, 0xc0, !PT ;  /* 0x00000007100b7812 */ /* 0x000fe200078ec0ff */
[----:B------:R-:W2:Y:S01]  /*10e0*/  LDG.E.64 R12, desc[UR8][R12.64] ;  /* 0x000000080c0c7981 */ /* 0x000ea2000c1e1b00 */
[C---:B------:R-:W-:Y:S01]  /*10f0*/  SHF.L.U64.HI R18, R10.reuse, 0x3, R21 ;  /* 0x000000030a127819 */ /* 0x040fe20000010215 */
[----:B------:R-:W-:Y:S01]  /*1100*/  IMAD.SHL.U32 R19, R10, 0x8, RZ ;  /* 0x000000080a137824 */ /* 0x000fe200078e00ff */
[----:B------:R-:W-:Y:S01]  /*1110*/  IADD3 R10, P2, PT, R17, UR14, RZ ;  /* 0x0000000e110a7c10 */ /* 0x000fe2000ff5e0ff */
[----:B------:R-:W-:Y:S01]  /*1120*/  IMAD.IADD R25, R25, 0x1, R15 ;  /* 0x0000000119197824 */ /* 0x000fe200078e020f */
[----:B------:R-:W-:-:S02]  /*1130*/  LEA R16, P3, R14, UR6, 0x3 ;  /* 0x000000060e107c11 */ /* 0x000fc4000f8618ff */
[----:B------:R-:W-:Y:S02]  /*1140*/  LOP3.LUT R19, R19, 0xfffffff8, RZ, 0xc0, !PT ;  /* 0xfffffff813137812 */ /* 0x000fe400078ec0ff */
[----:B------:R-:W-:Y:S02]  /*1150*/  IADD3.X R11, PT, PT, R11, UR15, RZ, P2, !PT ;  /* 0x0000000f0b0b7c10 */ /* 0x000fe400097fe4ff */
[----:B------:R-:W-:Y:S02]  /*1160*/  LEA.HI.X R17, R14, UR7, R25, 0x3, P3 ;  /* 0x000000070e117c11 */ /* 0x000fe400098f1c19 */
[----:B------:R-:W-:Y:S02]  /*1170*/  LOP3.LUT R18, R18, 0x7, RZ, 0xc0, !PT ;  /* 0x0000000712127812 */ /* 0x000fe400078ec0ff */
[----:B------:R-:W-:Y:S01]  /*1180*/  IADD3 R14, P2, PT, R19, UR14, RZ ;  /* 0x0000000e130e7c10 */ /* 0x000fe2000ff5e0ff */
[----:B------:R-:W3:Y:S04]  /*1190*/  LDG.E.64 R10, desc[UR8][R10.64] ;  /* 0x000000080a0a7981 */ /* 0x000ee8000c1e1b00 */
[----:B------:R-:W4:Y:S01]  /*11a0*/  LDG.E.64 R16, desc[UR8][R16.64] ;  /* 0x0000000810107981 */ /* 0x000f22000c1e1b00 */
[----:B------:R-:W-:-:S06]  /*11b0*/  IADD3.X R15, PT, PT, R18, UR15, RZ, P2, !PT ;  /* 0x0000000f120f7c10 */ /* 0x000fcc00097fe4ff */
[----:B------:R-:W5:Y:S01]  /*11c0*/  LDG.E.64 R14, desc[UR8][R14.64] ;  /* 0x000000080e0e7981 */ /* 0x000f62000c1e1b00 */
[----:B------:R-:W-:Y:S02]  /*11d0*/  VIADD R20, R20, 0x8 ;  /* 0x0000000814147836 */ /* 0x000fe40000000000 */
[----:B------:R-:W-:Y:S01]  /*11e0*/  IMAD.MOV.U32 R21, RZ, RZ, RZ ;  /* 0x000000ffff157224 */ /* 0x000fe200078e00ff */
[----:B--2---:R-:W-:-:S08]  /*11f0*/  DMUL R18, R12, UR10 ;  /* 0x0000000a0c127c28 */ /* 0x004fd00008000000 */
[----:B---3--:R-:W-:Y:S02]  /*1200*/  DFMA R22, R18, R10, R22 ;  /* 0x0000000a1216722b */ /* 0x008fe40000000016 */
[----:B----4-:R-:W-:-:S08]  /*1210*/  DMUL R28, R16, UR10 ;  /* 0x0000000a101c7c28 */ /* 0x010fd00008000000 */
[----:B-----5:R-:W-:-:S11]  /*1220*/  DFMA R22, R28, R14, R22 ;  /* 0x0000000e1c16722b */ /* 0x020fd60000000016 */
.L_x_5:
[----:B------:R-:W-:Y:S05]  /*1230*/  @!P1 BRA `(.L_x_4) ;  /* 0x0000000800049947 */ /* 0x000fea0003800000 */
[----:B------:R-:W-:-:S04]  /*1240*/  ISETP.NE.U32.AND P1, PT, R24, RZ, PT ;  /* 0x000000ff1800720c */ /* 0x000fc80003f25070 */
[----:B------:R-:W-:Y:S01]  /*1250*/  ISETP.NE.AND.EX P1, PT, RZ, RZ, PT, P1 ;  /* 0x000000ffff00720c */ /* 0x000fe20003f25310 */
[----:B------:R-:W-:-:S12]  /*1260*/  @!P0 BRA `(.L_x_6) ;  /* 0x0000000400188947 */ /* 0x000fd80003800000 */
        /* <DEDUP_REMOVED lines=11> */
[----:B-1----:R-:W-:Y:S01]  /*1320*/  LEA R14, P4, R16, UR6, 0x3 ;  /* 0x00000006100e7c11 */ /* 0x002fe2000f8818ff */
[----:B------:R-:W-:Y:S01]  /*1330*/  IMAD.SHL.U32 R18, R10, 0x8, RZ ;  /* 0x000000080a127824 */ /* 0x000fe200078e00ff */
[----:B------:R-:W-:Y:S02]  /*1340*/  LEA R28, P3, R12, UR6, 0x3 ;  /* 0x000000060c1c7c11 */ /* 0x000fe4000f8618ff */
[----:B------:R-:W-:Y:S01]  /*1350*/  LEA.HI.X R15, R16, UR7, R11, 0x3, P4 ;  /* 0x00000007100f7c11 */ /* 0x000fe2000a0f1c0b */
[----:B------:R-:W-:Y:S01]  /*1360*/  IMAD.X R11, RZ, RZ, R21, P2 ;  /* 0x000000ffff0b7224 */ /* 0x000fe200010e0615 */
[----:B--2---:R-:W-:Y:S02]  /*1370*/  LEA R16, P4, R20, UR14, 0x3 ;  /* 0x0000000e14107c11 */ /* 0x004fe4000f8818ff */
        /* <DEDUP_REMOVED lines=8> */
[----:B------:R-:W4:Y:S01]  /*1400*/  LDG.E.64 R14, desc[UR8][R28.64] ;  /* 0x000000081c0e7981 */ /* 0x000f22000c1e1b00 */
[----:B------:R-:W-:-:S06]  /*1410*/  IADD3.X R19, PT, PT, R11, UR15, RZ, P2, !PT ;  /* 0x0000000f0b137c10 */ /* 0x000fcc00097fe4ff */
[----:B------:R-:W5:Y:S01]  /*1420*/  LDG.E.64 R18, desc[UR8][R18.64] ;  /* 0x0000000812127981 */ /* 0x000f62000c1e1b00 */
[----:B------:R-:W-:Y:S01]  /*1430*/  IMAD R11, R3, R8, RZ ;  /* 0x00000008030b7224 */ /* 0x000fe200078e02ff */
[----:B------:R-:W-:Y:S01]  /*1440*/  IADD3 R10, P2, PT, R20, 0x2, RZ ;  /* 0x00000002140a7810 */ /* 0x000fe20007f5e0ff */
[----:B---3--:R-:W-:-:S08]  /*1450*/  DMUL R12, R12, UR10 ;  /* 0x0000000a0c0c7c28 */ /* 0x008fd00008000000 */
[----:B--2---:R-:W-:Y:S01]  /*1460*/  DFMA R16, R12, R16, R22 ;  /* 0x000000100c10722b */ /* 0x004fe20000000016 */
[C---:B------:R-:W-:Y:S01]  /*1470*/  IMAD R23, R5.reuse, R9, R11 ;  /* 0x0000000905177224 */ /* 0x040fe200078e020b */
[----:B----4-:R-:W-:Y:S01]  /*1480*/  DMUL R14, R14, UR10 ;  /* 0x0000000a0e0e7c28 */ /* 0x010fe20008000000 */
[----:B------:R-:W-:Y:S02]  /*1490*/  IMAD.MOV.U32 R11, RZ, RZ, RZ ;  /* 0x000000ffff0b7224 */ /* 0x000fe400078e00ff */
[----:B------:R-:W-:-:S05]  /*14a0*/  IMAD.WIDE.U32 R12, R5, R8, R10 ;  /* 0x00000008050c7225 */ /* 0x000fca00078e000a */
[----:B-----5:R-:W-:Y:S01]  /*14b0*/  DFMA R18, R14, R18, R16 ;  /* 0x000000120e12722b */ /* 0x020fe20000000010 */
[----:B------:R-:W-:Y:S01]  /*14c0*/  IMAD.IADD R11, R23, 0x1, R13 ;  /* 0x00000001170b7824 */ /* 0x000fe200078e020d */
[----:B------:R-:W-:Y:S01]  /*14d0*/  LEA R14, P3, R12, UR6, 0x3 ;  /* 0x000000060c0e7c11 */ /* 0x000fe2000f8618ff */
[----:B------:R-:W-:Y:S01]  /*14e0*/  IMAD.X R13, RZ, RZ, R21, P2 ;  /* 0x000000ffff0d7224 */ /* 0x000fe200010e0615 */
[----:B------:R-:W-:Y:S02]  /*14f0*/  IADD3 R16, P2, PT, R20, 0x3, RZ ;  /* 0x0000000314107810 */ /* 0x000fe40007f5e0ff */
[----:B------:R-:W-:Y:S02]  /*1500*/  LEA.HI.X R15, R12, UR7, R11, 0x3, P3 ;  /* 0x000000070c0f7c11 */ /* 0x000fe400098f1c0b */
[C---:B------:R-:W-:Y:S01]  /*1510*/  SHF.L.U64.HI R12, R10.reuse, 0x3, R13 ;  /* 0x000000030a0c7819 */ /* 0x040fe2000001020d */
[----:B------:R-:W-:Y:S02]  /*1520*/  IMAD.SHL.U32 R10, R10, 0x8, RZ ;  /* 0x000000080a0a7824 */ /* 0x000fe400078e00ff */
[----:B------:R-:W-:Y:S01]  /*1530*/  IMAD.MOV.U32 R17, RZ, RZ, RZ ;  /* 0x000000ffff117224 */ /* 0x000fe200078e00ff */
[----:B------:R-:W2:Y:S01]  /*1540*/  LDG.E.64 R14, desc[UR8][R14.64] ;  /* 0x000000080e0e7981 */ /* 0x000ea2000c1e1b00 */
[----:B------:R-:W-:Y:S01]  /*1550*/  IMAD.X R21, RZ, RZ, R21, P2 ;  /* 0x000000ffff157224 */ /* 0x000fe200010e0615 */
[----:B------:R-:W-:Y:S01]  /*1560*/  LOP3.LUT R22, R10, 0xfffffff8, RZ, 0xc0, !PT ;  /* 0xfffffff80a167812 */ /* 0x000fe200078ec0ff */
[----:B------:R-:W-:Y:S01]  /*1570*/  IMAD.WIDE.U32 R10, R5, R8, R16 ;  /* 0x00000008050a7225 */ /* 0x000fe200078e0010 */
[----:B------:R-:W-:-:S03]  /*1580*/  LOP3.LUT R17, R12, 0x7, RZ, 0xc0, !PT ;  /* 0x000000070c117812 */ /* 0x000fc600078ec0ff */
[C---:B------:R-:W-:Y:S01]  /*1590*/  IMAD.SHL.U32 R13, R16.reuse, 0x8, RZ ;  /* 0x00000008100d7824 */ /* 0x040fe200078e00ff */
[----:B------:R-:W-:Y:S01]  /*15a0*/  SHF.L.U64.HI R21, R16, 0x3, R21 ;  /* 0x0000000310157819 */ /* 0x000fe20000010215 */
[----:B------:R-:W-:Y:S01]  /*15b0*/  IMAD.IADD R23, R23, 0x1, R11 ;  /* 0x0000000117177824 */ /* 0x000fe200078e020b */
[----:B------:R-:W-:Y:S02]  /*15c0*/  IADD3 R12, P2, PT, R22, UR14, RZ ;  /* 0x0000000e160c7c10 */ /* 0x000fe4000ff5e0ff */
[C---:B------:R-:W-:Y:S02]  /*15d0*/  LEA R16, P3, R10.reuse, UR6, 0x3 ;  /* 0x000000060a107c11 */ /* 0x040fe4000f8618ff */
[----:B------:R-:W-:Y:S02]  /*15e0*/  LOP3.LUT R22, R13, 0xfffffff8, RZ, 0xc0, !PT ;  /* 0xfffffff80d167812 */ /* 0x000fe400078ec0ff */
[----:B------:R-:W-:Y:S02]  /*15f0*/  IADD3.X R13, PT, PT, R17, UR15, RZ, P2, !PT ;  /* 0x0000000f110d7c10 */ /* 0x000fe400097fe4ff */
[----:B------:R-:W-:-:S02]  /*1600*/  LEA.HI.X R17, R10, UR7, R23, 0x3, P3 ;  /* 0x000000070a117c11 */ /* 0x000fc400098f1c17 */
        /* <DEDUP_REMOVED lines=12> */
.L_x_6:
[----:B------:R-:W-:Y:S05]  /*16d0*/  @!P1 BRA `(.L_x_4) ;  /* 0x0000000000dc9947 */ /* 0x000fea0003800000 */
[----:B------:R-:W1:Y:S01]  /*16e0*/  LDCU.64 UR6, c[0x0][0x388] ;  /* 0x00007100ff0677ac */ /* 0x000e620008000a00 */
[----:B------:R-:W2:Y:S01]  /*16f0*/  LDC.64 R10, c[0x0][0x390] ;  /* 0x0000e400ff0a7b82 */ /* 0x000ea20000000a00 */
[-C--:B------:R-:W-:Y:S01]  /*1700*/  IMAD R12, R3, R8.reuse, RZ ;  /* 0x00000008030c7224 */ /* 0x080fe200078e02ff */
[----:B------:R-:W3:Y:S03]  /*1710*/  LDCU.64 UR10, c[0x0][0x380] ;  /* 0x00007000ff0a77ac */ /* 0x000ee60008000a00 */
[C---:B------:R-:W-:Y:S02]  /*1720*/  IMAD R19, R5.reuse, R9, R12 ;  /* 0x0000000905137224 */ /* 0x040fe400078e020c */
[----:B------:R-:W-:-:S04]  /*1730*/  IMAD.WIDE.U32 R12, R5, R8, R20 ;  /* 0x00000008050c7225 */ /* 0x000fc800078e0014 */
[----:B------:R-:W-:Y:S01]  /*1740*/  IMAD.IADD R9, R19, 0x1, R13 ;  /* 0x0000000113097824 */ /* 0x000fe200078e020d */
[----:B-1----:R-:W-:-:S04]  /*1750*/  LEA R14, P1, R12, UR6, 0x3 ;  /* 0x000000060c0e7c11 */ /* 0x002fc8000f8218ff */
[----:B------:R-:W-:Y:S02]  /*1760*/  LEA.HI.X R15, R12, UR7, R9, 0x3, P1 ;  /* 0x000000070c0f7c11 */ /* 0x000fe400088f1c09 */
[----:B--2---:R-:W-:-:S04]  /*1770*/  LEA R12, P1, R20, R10, 0x3 ;  /* 0x0000000a140c7211 */ /* 0x004fc800078218ff */
[----:B------:R-:W3:Y:S01]  /*1780*/  LDG.E.64 R14, desc[UR8][R14.64] ;  /* 0x000000080e0e7981 */ /* 0x000ee2000c1e1b00 */
[----:B------:R-:W-:-:S06]  /*1790*/  LEA.HI.X R13, R20, R11, R21, 0x3, P1 ;  /* 0x0000000b140d7211 */ /* 0x000fcc00008f1c15 */
[----:B------:R-:W2:Y:S01]  /*17a0*/  LDG.E.64 R12, desc[UR8][R12.64] ;  /* 0x000000080c0c7981 */ /* 0x000ea2000c1e1b00 */
[----:B------:R-:W-:-:S04]  /*17b0*/  ISETP.NE.U32.AND P1, PT, R24, 0x1, PT ;  /* 0x000000011800780c */ /* 0x000fc80003f25070 */
[----:B------:R-:W-:Y:S01]  /*17c0*/  ISETP.NE.AND.EX P1, PT, RZ, RZ, PT, P1 ;  /* 0x000000ffff00720c */ /* 0x000fe20003f25310 */
[----:B---3--:R-:W-:-:S08]  /*17d0*/  DMUL R16, R14, UR10 ;  /* 0x0000000a0e107c28 */ /* 0x008fd00008000000 */
[----:B--2---:R-:W-:-:S04]  /*17e0*/  DFMA R22, R16, R12, R22 ;  /* 0x0000000c1016722b */ /* 0x004fc80000000016 */
[----:B------:R-:W-:Y:S07]  /*17f0*/  @!P1 BRA `(.L_x_4) ;  /* 0x0000000000949947 */ /* 0x000fee0003800000 */
[----:B------:R-:W-:Y:S01]  /*1800*/  ISETP.NE.U32.AND P1, PT, R24, 0x2, PT ;  /* 0x000000021800780c */ /* 0x000fe20003f25070 */
[----:B------:R-:W-:Y:S01]  /*1810*/  IMAD.MOV.U32 R15, RZ, RZ, RZ ;  /* 0x000000ffff0f7224 */ /* 0x000fe200078e00ff */
[C---:B------:R-:W-:Y:S01]  /*1820*/  IADD3 R14, P2, PT, R20.reuse, 0x1, RZ ;  /* 0x00000001140e7810 */ /* 0x040fe20007f5e0ff */
[----:B------:R-:W-:Y:S01]  /*1830*/  VIADD R16, R20, 0x1 ;  /* 0x0000000114107836 */ /* 0x000fe20000000000 */
[----:B------:R-:W-:-:S03]  /*1840*/  ISETP.NE.AND.EX P1, PT, RZ, RZ, PT, P1 ;  /* 0x000000ffff00720c */ /* 0x000fc60003f25310 */
[----:B------:R-:W-:Y:S02]  /*1850*/  IMAD.X R17, RZ, RZ, R21, P2 ;  /* 0x000000ffff117224 */ /* 0x000fe400010e0615 */
[----:B------:R-:W-:-:S03]  /*1860*/  IMAD.WIDE.U32 R14, R5, R8, R14 ;  /* 0x00000008050e7225 */ /* 0x000fc600078e000e */
[C---:B------:R-:W-:Y:S01]  /*1870*/  SHF.L.U64.HI R17, R16.reuse, 0x3, R17 ;  /* 0x0000000310117819 */ /* 0x040fe20000010211 */
[----:B------:R-:W-:Y:S01]  /*1880*/  IMAD.SHL.U32 R9, R16, 0x8, RZ ;  /* 0x0000000810097824 */ /* 0x000fe200078e00ff */
[----:B------:R-:W-:Y:S01]  /*1890*/  LEA R12, P2, R14, UR6, 0x3 ;  /* 0x000000060e0c7c11 */ /* 0x000fe2000f8418ff */
[----:B------:R-:W-:Y:S02]  /*18a0*/  IMAD.IADD R13, R19, 0x1, R15 ;  /* 0x00000001130d7824 */ /* 0x000fe400078e020f */
[----:B------:R-:W-:Y:S02]  /*18b0*/  @P1 IADD3 R16, P3, PT, R20, 0x2, RZ ;  /* 0x0000000214101810 */ /* 0x000fe40007f7e0ff */
[----:B------:R-:W-:Y:S02]  /*18c0*/  LOP3.LUT R15, R9, 0xfffffff8, RZ, 0xc0, !PT ;  /* 0xfffffff8090f7812 */ /* 0x000fe400078ec0ff */
[----:B------:R-:W-:Y:S01]  /*18d0*/  LOP3.LUT R20, R17, 0x7, RZ, 0xc0, !PT ;  /* 0x0000000711147812 */ /* 0x000fe200078ec0ff */
[----:B------:R-:W-:Y:S01]  /*18e0*/  @P1 IMAD.MOV.U32 R17, RZ, RZ, RZ ;  /* 0x000000ffff111224 */ /* 0x000fe200078e00ff */
[----:B------:R-:W-:Y:S01]  /*18f0*/  LEA.HI.X R13, R14, UR7, R13, 0x3, P2 ;  /* 0x000000070e0d7c11 */ /* 0x000fe200090f1c0d */
[----:B------:R-:W-:Y:S01]  /*1900*/  @P1 IMAD.SHL.U32 R18, R16, 0x8, RZ ;  /* 0x0000000810121824 */ /* 0x000fe200078e00ff */
[----:B------:R-:W-:Y:S01]  /*1910*/  IADD3 R14, P2, PT, R15, R10, RZ ;  /* 0x0000000a0f0e7210 */ /* 0x000fe20007f5e0ff */
[----:B------:R-:W-:-:S03]  /*1920*/  @P1 IMAD.WIDE.U32 R8, R5, R8, R16 ;  /* 0x0000000805081225 */ /* 0x000fc600078e0010 */
[----:B------:R-:W-:Y:S01]  /*1930*/  @P1 LOP3.LUT R17, R18, 0xfffffff8, RZ, 0xc0, !PT ;  /* 0xfffffff812111812 */ /* 0x000fe200078ec0ff */
[----:B------:R-:W-:Y:S01]  /*1940*/  @P1 IMAD.X R21, RZ, RZ, R21, P3 ;  /* 0x000000ffff151224 */ /* 0x000fe200018e0615 */
[----:B------:R-:W2:Y:S01]  /*1950*/  LDG.E.64 R12, desc[UR8][R12.64] ;  /* 0x000000080c0c7981 */ /* 0x000ea2000c1e1b00 */
[----:B------:R-:W-:Y:S01]  /*1960*/  IMAD.X R15, R20, 0x1, R11, P2 ;  /* 0x00000001140f7824 */ /* 0x000fe200010e060b */
[----:B------:R-:W-:Y:S01]  /*1970*/  @P1 LEA R18, P2, R8, UR6, 0x3 ;  /* 0x0000000608121c11 */ /* 0x000fe2000f8418ff */
[----:B------:R-:W-:Y:S01]  /*1980*/  @P1 IMAD.IADD R19, R19, 0x1, R9 ;  /* 0x0000000113131824 */ /* 0x000fe200078e0209 */
[----:B------:R-:W-:-:S03]  /*1990*/  @P1 SHF.L.U64.HI R21, R16, 0x3, R21 ;  /* 0x0000000310151819 */ /* 0x000fc60000010215 */
[----:B------:R-:W3:Y:S01]  /*19a0*/  LDG.E.64 R14, desc[UR8][R14.64] ;  /* 0x000000080e0e7981 */ /* 0x000ee2000c1e1b00 */
[----:B------:R-:W-:Y:S02]  /*19b0*/  @P1 LEA.HI.X R19, R8, UR7, R19, 0x3, P2 ;  /* 0x0000000708131c11 */ /* 0x000fe400090f1c13 */
[----:B------:R-:W-:Y:S02]  /*19c0*/  @P1 IADD3 R10, P2, PT, R17, R10, RZ ;  /* 0x0000000a110a1210 */ /* 0x000fe40007f5e0ff */
[----:B------:R-:W-:Y:S02]  /*19d0*/  @P1 LOP3.LUT R8, R21, 0x7, RZ, 0xc0, !PT ;  /* 0x0000000715081812 */ /* 0x000fe400078ec0ff */
[----:B------:R-:W4:Y:S03]  /*19e0*/  @P1 LDG.E.64 R18, desc[UR8][R18.64] ;  /* 0x0000000812121981 */ /* 0x000f26000c1e1b00 */
[----:B------:R-:W-:-:S06]  /*19f0*/  @P1 IMAD.X R11, R8, 0x1, R11, P2 ;  /* 0x00000001080b1824 */ /* 0x000fcc00010e060b */
[----:B------:R-:W5:Y:S01]  /*1a00*/  @P1 LDG.E.64 R10, desc[UR8][R10.64] ;  /* 0x000000080a0a1981 */ /* 0x000f62000c1e1b00 */
[----:B--2---:R-:W-:-:S08]  /*1a10*/  DMUL R8, R12, UR10 ;  /* 0x0000000a0c087c28 */ /* 0x004fd00008000000 */
[----:B---3--:R-:W-:Y:S02]  /*1a20*/  DFMA R22, R8, R14, R22 ;  /* 0x0000000e0816722b */ /* 0x008fe40000000016 */
[----:B----4-:R-:W-:-:S08]  /*1a30*/  @P1 DMUL R8, R18, UR10 ;  /* 0x0000000a12081c28 */ /* 0x010fd00008000000 */
[----:B-----5:R-:W-:-:S11]  /*1a40*/  @P1 DFMA R22, R8, R10, R22 ;  /* 0x0000000a0816122b */ /* 0x020fd60000000016 */
.L_x_4:
[----:B------:R-:W1:Y:S01]  /*1a50*/  LDCU.128 UR16, c[0x0][0x3a0] ;  /* 0x00007400ff1077ac */ /* 0x000e620008000c00 */
[C---:B------:R-:W-:Y:S01]  /*1a60*/  IMAD.SHL.U32 R12, R5.reuse, 0x8, RZ ;  /* 0x00000008050c7824 */ /* 0x040fe200078e00ff */
[----:B------:R-:W-:Y:S01]  /*1a70*/  SHF.L.U64.HI R3, R5, 0x3, R3 ;  /* 0x0000000305037819 */ /* 0x000fe20000010203 */
[----:B------:R-:W2:Y:S01]  /*1a80*/  LDCU.64 UR6, c[0x0][0x398] ;  /* 0x00007300ff0677ac */ /* 0x000ea20008000a00 */
[----:B------:R-:W3:Y:S02]  /*1a90*/  LDCU.64 UR10, c[0x0][0x3b0] ;  /* 0x00007600ff0a77ac */ /* 0x000ee40008000a00 */
[----:B-1----:R-:W-:-:S04]  /*1aa0*/  IADD3 R10, P1, PT, R12, UR16, RZ ;  /* 0x000000100c0a7c10 */ /* 0x002fc8000ff3e0ff */
[----:B------:R-:W-:-:S05]  /*1ab0*/  IADD3.X R11, PT, PT, R3, UR17, RZ, P1, !PT ;  /* 0x00000011030b7c10 */ /* 0x000fca0008ffe4ff */
[----:B------:R-:W2:Y:S01]  /*1ac0*/  LDG.E.64 R8, desc[UR8][R10.64] ;  /* 0x000000080a087981 */ /* 0x000ea2000c1e1b00 */
[----:B------:R-:W-:Y:S01]  /*1ad0*/  IADD3 R12, P1, PT, R12, UR18, RZ ;  /* 0x000000120c0c7c10 */ /* 0x000fe2000ff3e0ff */
[----:B------:R-:W-:-:S03]  /*1ae0*/  VIADD R5, R0, UR4 ;  /* 0x0000000400057c36 */ /* 0x000fc60008000000 */
[----:B------:R-:W-:Y:S01]  /*1af0*/  IADD3.X R13, PT, PT, R3, UR19, RZ, P1, !PT ;  /* 0x00000013030d7c10 */ /* 0x000fe20008ffe4ff */
[--C-:B------:R-:W-:Y:S01]  /*1b00*/  IMAD.MOV.U32 R0, RZ, RZ, R5.reuse ;  /* 0x000000ffff007224 */ /* 0x100fe200078e0005 */
[----:B---3--:R-:W-:Y:S02]  /*1b10*/  ISETP.GE.U32.AND P1, PT, R5, UR10, PT ;  /* 0x0000000a05007c0c */ /* 0x008fe4000bf26070 */
[----:B------:R-:W-:-:S04]  /*1b20*/  SHF.R.S32.HI R3, RZ, 0x1f, R5 ;  /* 0x0000001fff037819 */ /* 0x000fc80000011405 */
[----:B------:R-:W-:Y:S01]  /*1b30*/  ISETP.GE.U32.AND.EX P1, PT, R3, UR11, PT, P1 ;  /* 0x0000000b03007c0c */ /* 0x000fe2000bf26110 */
[----:B--2---:R-:W-:-:S07]  /*1b40*/  DFMA R8, R8, UR6, R22 ;  /* 0x0000000608087c2b */ /* 0x004fce0008000016 */
[----:B------:R1:W-:Y:S05]  /*1b50*/  STG.E.64 desc[UR8][R12.64], R8 ;  /* 0x000000080c007986 */ /* 0x0003ea000c101b08 */
[----:B------:R-:W-:Y:S05]  /*1b60*/  @!P1 BRA `(.L_x_7) ;  /* 0xffffffe400e09947 */ /* 0x000fea000383ffff */
[----:B0-----:R-:W-:Y:S05]  /*1b70*/  EXIT ;  /* 0x000000000000794d */ /* 0x001fea0003800000 */
.L_x_8:
[----:B------:R-:W-:-:S00]  /*1b80*/  BRA `(.L_x_8) ;  /* 0xfffffffc00fc7947 */ /* 0x000fc0000383ffff */
[----:B------:R-:W-:-:S00]  /*1b90*/  NOP ;  /* 0x0000000000007918 */ /* 0x000fc00000000000 */
        /* <DEDUP_REMOVED lines=14> */
.L_x_9:


//--------------------- .nv.shared.reserved.0     --------------------------
	.section	.nv.shared.reserved.0,"aw",@nobits
	.weak		__nv_reservedSMEM_offset_0_alias
	.size		__nv_reservedSMEM_offset_0_alias, 0, 64
	.other		__nv_reservedSMEM_offset_0_alias,@"STO_CUDA_RESERVED_SHARED STV_DEFAULT"
__nv_reservedSMEM_offset_0_alias:
	.zero		0
	.zero		64


//--------------------- .nv.constant0.dgemv       --------------------------
	.section	.nv.constant0.dgemv,"a",@progbits
	.sectionflags	@""
	.align	4
.nv.constant0.dgemv:
	.zero		960


//--------------------- SYMBOLS --------------------------

	.type		.nv.reservedSmem.offset0,@object
	.size		.nv.reservedSmem.offset0,0x4
